// auto-generated by cutlass_sweep.epilogue — config: {"arch": "sm_100", "cluster_m": 2, "cluster_n": 1, "dtype": "fp16", "fusion": "bias_relu", "tile_k": 64, "tile_m": 128, "tile_n": 64}
#include "cutlass/cutlass.h"
#include "cutlass/gemm/collective/collective_builder.hpp"
#include "cutlass/gemm/device/gemm_universal_adapter.h"
#include "cutlass/gemm/kernel/gemm_universal.hpp"
#include "cutlass/epilogue/collective/collective_builder.hpp"
#include "cutlass/epilogue/fusion/operations.hpp"
#include "cutlass/epilogue/thread/activation.h"

using Elem = cutlass::half_t;
using Acc  = float;
using TileShape    = cute::Shape<cute::_128, cute::_64, cute::_64>;
using ClusterShape = cute::Shape<cute::_2, cute::_1, cute::_1>;
using FusionOp     = cutlass::epilogue::fusion::LinCombPerRowBiasEltAct<cutlass::epilogue::thread::ReLU, Elem, Acc>;

using CollectiveEpilogue = typename cutlass::epilogue::collective::CollectiveBuilder<
    cutlass::arch::Sm100, cutlass::arch::OpClassTensorOp,
    TileShape, ClusterShape,
    cutlass::epilogue::collective::EpilogueTileAuto,
    Acc, Acc,
    Elem, cutlass::layout::RowMajor, 128 / cutlass::sizeof_bits<Elem>::value,
    Elem, cutlass::layout::RowMajor, 128 / cutlass::sizeof_bits<Elem>::value,
    cutlass::epilogue::collective::EpilogueScheduleAuto,
    FusionOp
  >::CollectiveOp;

using CollectiveMainloop = typename cutlass::gemm::collective::CollectiveBuilder<
    cutlass::arch::Sm100, cutlass::arch::OpClassTensorOp,
    Elem, cutlass::layout::RowMajor, 128 / cutlass::sizeof_bits<Elem>::value,
    Elem, cutlass::layout::ColumnMajor, 128 / cutlass::sizeof_bits<Elem>::value,
    Acc,
    TileShape, ClusterShape,
    cutlass::gemm::collective::StageCountAutoCarveout<
        static_cast<int>(sizeof(typename CollectiveEpilogue::SharedStorage))>,
    cutlass::gemm::collective::KernelScheduleAuto
  >::CollectiveOp;

using GemmKernel = cutlass::gemm::kernel::GemmUniversal<
    cute::Shape<int,int,int,int>, CollectiveMainloop, CollectiveEpilogue>;
using Gemm = cutlass::gemm::device::GemmUniversalAdapter<GemmKernel>;

auto* _anchor = &cutlass::device_kernel<GemmKernel>;


// ===== COMPILED SASS (sm_100a) =====

	.target	sm_100a

	.elftype	@"ET_EXEC"


//--------------------- .note.nv.tkinfo           --------------------------
	.section	.note.nv.tkinfo,"",@"SHT_NOTE"
	.sectionflags	@"SHF_NOTE_NV_TKINFO"
	.tkinfo
        /*0018*/ 	.word	0x00000002
        /*0030*/ 	.string	""
        /*0030*/ 	.string	"ptxas"
        /*0030*/ 	.string	"Cuda compilation tools, release 13.0, V13.0.88"
        /*0030*/ 	.string	"Build cuda_13.0.r13.0/compiler.36424714_0"
        /*0030*/ 	.string	"-arch sm_100a -m 64 "



//--------------------- .note.nv.cuinfo           --------------------------
	.section	.note.nv.cuinfo,"",@"SHT_NOTE"
	.sectionflags	@"SHF_NOTE_NV_CUINFO"
        /*0018*/ 	.short	0x0002
        /*001a*/ 	.short	0x0064
        /*001c*/ 	.short	0x0082
	.zero		2


//--------------------- .nv.info                  --------------------------
	.section	.nv.info,"",@"SHT_CUDA_INFO"
	.align	4


	//----- nvinfo : EIATTR_REGCOUNT
	.align		4
        /*0000*/ 	.byte	0x04, 0x2f
        /*0002*/ 	.short	(.L_19 - .L_18)
	.align		4
.L_18:
        /*0004*/ 	.word	index@(_ZN7cutlass13device_kernelINS_4gemm6kernel13GemmUniversalIN4cute5tupleIJiiiiEEENS1_10collective13CollectiveMmaINS1_35MainloopSm100TmaUmmaWarpSpecializedILi17ELi2ELi4ENS5_IJNS4_1CILi2EEENSA_ILi1EEESC_EEEEENS5_IJNSA_ILi128EEENSA_ILi64EEESG_EEENS_6half_tENS5_IJlSC_lEEESI_SJ_NS4_8TiledMMAINS4_8MMA_AtomIJNS4_26SM100_MMA_F16BF16_2x1SM_SSISI_SI_fLi128ELi64ELNS4_4UMMA5MajorE0ELSO_0ELNSN_7ScaleInE0ELSP_0EEEEEENS4_6LayoutINS5_IJSC_SC_SC_EEENS5_IJNSA_ILi0EEESU_SU_EEEEENS5_IJNS4_10UnderscoreESX_SX_EEEEENS4_18SM100_TMA_2SM_LOADENS4_14ComposedLayoutINS4_7SwizzleILi3ELi4ELi3EEENS4_18smem_ptr_flag_bitsILi16EEENSS_INS5_IJNSA_ILi8EEESG_EEENS5_IJSG_SC_EEEEEEEvNS4_8identityES10_S1A_vS1B_EENS_8epilogue10collective18CollectiveEpilogueINS1D_23Sm100TmaWarpSpecializedILi3ELi2ELi16ELb1ELb0EEEJNS5_IJSG_SG_SG_EEENS5_IJNSS_ISG_SC_EENSS_INS5_IJNSA_ILi16EEESB_EEENS5_IJSC_NSA_ILi32EEEEEEEEEEESI_SJ_SI_SJ_NS1D_6fusion15FusionCallbacksIS1H_NS1Q_23LinCombPerRowBiasEltActINS1D_6thread4ReLuESI_fSI_SI_fLi8ELNS_15FloatRoundStyleE2EEES1I_S1P_JEEENS4_5SM1004TMEM4LOAD26SM100_TMEM_LOAD_32dp32b16xENS4_13SM90_TMA_LOADENS11_INS12_ILi1ELi4ELi3EEES15_NSS_INS5_IJS16_S1K_EEENS5_IJS1K_SC_EEEEEEENS4_39AutoVectorizingCopyWithAssumedAlignmentILi128EEENS4_14SM90_TMA_STOREES27_S29_S29_EEEvvEEEEvNT_6ParamsE)
        /*0008*/ 	.word	0x0000005a


	//----- nvinfo : EIATTR_FRAME_SIZE
	.align		4
.L_19:
        /*000c*/ 	.byte	0x04, 0x11
        /*000e*/ 	.short	(.L_21 - .L_20)
	.align		4
.L_20:
        /*0010*/ 	.word	index@($__internal_2_$__cuda_sm10x_tcgen05_guardrail_trap_unallocated_columns_being_dealloced)
        /*0014*/ 	.word	0x00000000


	//----- nvinfo : EIATTR_FRAME_SIZE
	.align		4
.L_21:
        /*0018*/ 	.byte	0x04, 0x11
        /*001a*/ 	.short	(.L_23 - .L_22)
	.align		4
.L_22:
        /*001c*/ 	.word	index@($__internal_1_$__cuda_sm10x_tcgen05_guardrail_trap_phase_invalid_during_alloc)
        /*0020*/ 	.word	0x00000000


	//----- nvinfo : EIATTR_FRAME_SIZE
	.align		4
.L_23:
        /*0024*/ 	.byte	0x04, 0x11
        /*0026*/ 	.short	(.L_25 - .L_24)
	.align		4
.L_24:
        /*0028*/ 	.word	index@($__internal_0_$__cuda_sm10x_tcgen05_guardrail_trap_col_being_dealloced_not_returned_by_alloc)
        /*002c*/ 	.word	0x00000000


	//----- nvinfo : EIATTR_FRAME_SIZE
	.align		4
.L_25:
        /*0030*/ 	.byte	0x04, 0x11
        /*0032*/ 	.short	(.L_27 - .L_26)
	.align		4
.L_26:
        /*0034*/ 	.word	index@(_ZN7cutlass13device_kernelINS_4gemm6kernel13GemmUniversalIN4cute5tupleIJiiiiEEENS1_10collective13CollectiveMmaINS1_35MainloopSm100TmaUmmaWarpSpecializedILi17ELi2ELi4ENS5_IJNS4_1CILi2EEENSA_ILi1EEESC_EEEEENS5_IJNSA_ILi128EEENSA_ILi64EEESG_EEENS_6half_tENS5_IJlSC_lEEESI_SJ_NS4_8TiledMMAINS4_8MMA_AtomIJNS4_26SM100_MMA_F16BF16_2x1SM_SSISI_SI_fLi128ELi64ELNS4_4UMMA5MajorE0ELSO_0ELNSN_7ScaleInE0ELSP_0EEEEEENS4_6LayoutINS5_IJSC_SC_SC_EEENS5_IJNSA_ILi0EEESU_SU_EEEEENS5_IJNS4_10UnderscoreESX_SX_EEEEENS4_18SM100_TMA_2SM_LOADENS4_14ComposedLayoutINS4_7SwizzleILi3ELi4ELi3EEENS4_18smem_ptr_flag_bitsILi16EEENSS_INS5_IJNSA_ILi8EEESG_EEENS5_IJSG_SC_EEEEEEEvNS4_8identityES10_S1A_vS1B_EENS_8epilogue10collective18CollectiveEpilogueINS1D_23Sm100TmaWarpSpecializedILi3ELi2ELi16ELb1ELb0EEEJNS5_IJSG_SG_SG_EEENS5_IJNSS_ISG_SC_EENSS_INS5_IJNSA_ILi16EEESB_EEENS5_IJSC_NSA_ILi32EEEEEEEEEEESI_SJ_SI_SJ_NS1D_6fusion15FusionCallbacksIS1H_NS1Q_23LinCombPerRowBiasEltActINS1D_6thread4ReLuESI_fSI_SI_fLi8ELNS_15FloatRoundStyleE2EEES1I_S1P_JEEENS4_5SM1004TMEM4LOAD26SM100_TMEM_LOAD_32dp32b16xENS4_13SM90_TMA_LOADENS11_INS12_ILi1ELi4ELi3EEES15_NSS_INS5_IJS16_S1K_EEENS5_IJS1K_SC_EEEEEEENS4_39AutoVectorizingCopyWithAssumedAlignmentILi128EEENS4_14SM90_TMA_STOREES27_S29_S29_EEEvvEEEEvNT_6ParamsE)
        /*0038*/ 	.word	0x00000000


	//----- nvinfo : EIATTR_MIN_STACK_SIZE
	.align		4
.L_27:
        /*003c*/ 	.byte	0x04, 0x12
        /*003e*/ 	.short	(.L_29 - .L_28)
	.align		4
.L_28:
        /*0040*/ 	.word	index@(_ZN7cutlass13device_kernelINS_4gemm6kernel13GemmUniversalIN4cute5tupleIJiiiiEEENS1_10collective13CollectiveMmaINS1_35MainloopSm100TmaUmmaWarpSpecializedILi17ELi2ELi4ENS5_IJNS4_1CILi2EEENSA_ILi1EEESC_EEEEENS5_IJNSA_ILi128EEENSA_ILi64EEESG_EEENS_6half_tENS5_IJlSC_lEEESI_SJ_NS4_8TiledMMAINS4_8MMA_AtomIJNS4_26SM100_MMA_F16BF16_2x1SM_SSISI_SI_fLi128ELi64ELNS4_4UMMA5MajorE0ELSO_0ELNSN_7ScaleInE0ELSP_0EEEEEENS4_6LayoutINS5_IJSC_SC_SC_EEENS5_IJNSA_ILi0EEESU_SU_EEEEENS5_IJNS4_10UnderscoreESX_SX_EEEEENS4_18SM100_TMA_2SM_LOADENS4_14ComposedLayoutINS4_7SwizzleILi3ELi4ELi3EEENS4_18smem_ptr_flag_bitsILi16EEENSS_INS5_IJNSA_ILi8EEESG_EEENS5_IJSG_SC_EEEEEEEvNS4_8identityES10_S1A_vS1B_EENS_8epilogue10collective18CollectiveEpilogueINS1D_23Sm100TmaWarpSpecializedILi3ELi2ELi16ELb1ELb0EEEJNS5_IJSG_SG_SG_EEENS5_IJNSS_ISG_SC_EENSS_INS5_IJNSA_ILi16EEESB_EEENS5_IJSC_NSA_ILi32EEEEEEEEEEESI_SJ_SI_SJ_NS1D_6fusion15FusionCallbacksIS1H_NS1Q_23LinCombPerRowBiasEltActINS1D_6thread4ReLuESI_fSI_SI_fLi8ELNS_15FloatRoundStyleE2EEES1I_S1P_JEEENS4_5SM1004TMEM4LOAD26SM100_TMEM_LOAD_32dp32b16xENS4_13SM90_TMA_LOADENS11_INS12_ILi1ELi4ELi3EEES15_NSS_INS5_IJS16_S1K_EEENS5_IJS1K_SC_EEEEEEENS4_39AutoVectorizingCopyWithAssumedAlignmentILi128EEENS4_14SM90_TMA_STOREES27_S29_S29_EEEvvEEEEvNT_6ParamsE)
        /*0044*/ 	.word	0x00000000
.L_29:


//--------------------- .nv.compat                --------------------------
	.section	.nv.compat,"",@"SHT_CUDA_COMPAT_INFO"
	.align	4
        /*0000*/ 	.byte	0x02, 0x09, 0x01, 0x00, 0x02, 0x02, 0x02, 0x00, 0x02, 0x05, 0x05, 0x00, 0x03, 0x07, 0x01, 0x01
        /*0010*/ 	.byte	0x02, 0x03, 0x01, 0x00, 0x02, 0x06, 0x01, 0x00, 0x04, 0x0b, 0x08, 0x00, 0x09, 0x00, 0x00, 0x00
        /*0020*/ 	.byte	0x00, 0x00, 0x00, 0x00


//--------------------- .nv.info._ZN7cutlass13device_kernelINS_4gemm6kernel13GemmUniversalIN4cute5tupleIJiiiiEEENS1_10collective13CollectiveMmaINS1_35MainloopSm100TmaUmmaWarpSpecializedILi17ELi2ELi4ENS5_IJNS4_1CILi2EEENSA_ILi1EEESC_EEEEENS5_IJNSA_ILi128EEENSA_ILi64EEESG_EEENS_6half_tENS5_IJlSC_lEEESI_SJ_NS4_8TiledMMAINS4_8MMA_AtomIJNS4_26SM100_MMA_F16BF16_2x1SM_SSISI_SI_fLi128ELi64ELNS4_4UMMA5MajorE0ELSO_0ELNSN_7ScaleInE0ELSP_0EEEEEENS4_6LayoutINS5_IJSC_SC_SC_EEENS5_IJNSA_ILi0EEESU_SU_EEEEENS5_IJNS4_10UnderscoreESX_SX_EEEEENS4_18SM100_TMA_2SM_LOADENS4_14ComposedLayoutINS4_7SwizzleILi3ELi4ELi3EEENS4_18smem_ptr_flag_bitsILi16EEENSS_INS5_IJNSA_ILi8EEESG_EEENS5_IJSG_SC_EEEEEEEvNS4_8identityES10_S1A_vS1B_EENS_8epilogue10collective18CollectiveEpilogueINS1D_23Sm100TmaWarpSpecializedILi3ELi2ELi16ELb1ELb0EEEJNS5_IJSG_SG_SG_EEENS5_IJNSS_ISG_SC_EENSS_INS5_IJNSA_ILi16EEESB_EEENS5_IJSC_NSA_ILi32EEEEEEEEEEESI_SJ_SI_SJ_NS1D_6fusion15FusionCallbacksIS1H_NS1Q_23LinCombPerRowBiasEltActINS1D_6thread4ReLuESI_fSI_SI_fLi8ELNS_15FloatRoundStyleE2EEES1I_S1P_JEEENS4_5SM1004TMEM4LOAD26SM100_TMEM_LOAD_32dp32b16xENS4_13SM90_TMA_LOADENS11_INS12_ILi1ELi4ELi3EEES15_NSS_INS5_IJS16_S1K_EEENS5_IJS1K_SC_EEEEEEENS4_39AutoVectorizingCopyWithAssumedAlignmentILi128EEENS4_14SM90_TMA_STOREES27_S29_S29_EEEvvEEEEvNT_6ParamsE --------------------------
	.section	.nv.info._ZN7cutlass13device_kernelINS_4gemm6kernel13GemmUniversalIN4cute5tupleIJiiiiEEENS1_10collective13CollectiveMmaINS1_35MainloopSm100TmaUmmaWarpSpecializedILi17ELi2ELi4ENS5_IJNS4_1CILi2EEENSA_ILi1EEESC_EEEEENS5_IJNSA_ILi128EEENSA_ILi64EEESG_EEENS_6half_tENS5_IJlSC_lEEESI_SJ_NS4_8TiledMMAINS4_8MMA_AtomIJNS4_26SM100_MMA_F16BF16_2x1SM_SSISI_SI_fLi128ELi64ELNS4_4UMMA5MajorE0ELSO_0ELNSN_7ScaleInE0ELSP_0EEEEEENS4_6LayoutINS5_IJSC_SC_SC_EEENS5_IJNSA_ILi0EEESU_SU_EEEEENS5_IJNS4_10UnderscoreESX_SX_EEEEENS4_18SM100_TMA_2SM_LOADENS4_14ComposedLayoutINS4_7SwizzleILi3ELi4ELi3EEENS4_18smem_ptr_flag_bitsILi16EEENSS_INS5_IJNSA_ILi8EEESG_EEENS5_IJSG_SC_EEEEEEEvNS4_8identityES10_S1A_vS1B_EENS_8epilogue10collective18CollectiveEpilogueINS1D_23Sm100TmaWarpSpecializedILi3ELi2ELi16ELb1ELb0EEEJNS5_IJSG_SG_SG_EEENS5_IJNSS_ISG_SC_EENSS_INS5_IJNSA_ILi16EEESB_EEENS5_IJSC_NSA_ILi32EEEEEEEEEEESI_SJ_SI_SJ_NS1D_6fusion15FusionCallbacksIS1H_NS1Q_23LinCombPerRowBiasEltActINS1D_6thread4ReLuESI_fSI_SI_fLi8ELNS_15FloatRoundStyleE2EEES1I_S1P_JEEENS4_5SM1004TMEM4LOAD26SM100_TMEM_LOAD_32dp32b16xENS4_13SM90_TMA_LOADENS11_INS12_ILi1ELi4ELi3EEES15_NSS_INS5_IJS16_S1K_EEENS5_IJS1K_SC_EEEEEEENS4_39AutoVectorizingCopyWithAssumedAlignmentILi128EEENS4_14SM90_TMA_STOREES27_S29_S29_EEEvvEEEEvNT_6ParamsE,"",@"SHT_CUDA_INFO"
	.sectionflags	@""
	.align	4


	//----- nvinfo : EIATTR_CUDA_API_VERSION
	.align		4
        /*0000*/ 	.byte	0x04, 0x37
        /*0002*/ 	.short	(.L_31 - .L_30)
.L_30:
        /*0004*/ 	.word	0x00000082


	//----- nvinfo : EIATTR_KPARAM_INFO
	.align		4
.L_31:
        /*0008*/ 	.byte	0x04, 0x17
        /*000a*/ 	.short	(.L_33 - .L_32)
.L_32:
        /*000c*/ 	.word	0x00000000
        /*0010*/ 	.short	0x0000
        /*0012*/ 	.short	0x0000
        /*0014*/ 	.byte	0x00, 0xf0, 0x01, 0x20


	//----- nvinfo : EIATTR_AT_ENTRY_FRAGMENTS
	.align		4
.L_33:
        /*0018*/ 	.byte	0x04, 0x4f
        /*001a*/ 	.short	(.L_35 - .L_34)


	//   ....[0]....
.L_34:
        /*001c*/ 	.word	0x00000007


	//----- nvinfo : EIATTR_RESERVED_SMEM_USED
	.align		4
.L_35:
        /*0020*/ 	.byte	0x01, 0x41
	.zero		2


	//----- nvinfo : EIATTR_SPARSE_MMA_MASK
	.align		4
        /*0024*/ 	.byte	0x03, 0x50
        /*0026*/ 	.short	0x0000


	//----- nvinfo : EIATTR_TCGEN05_2CTA_USED
	.align		4
        /*0028*/ 	.byte	0x01, 0x52
	.zero		2


	//----- nvinfo : EIATTR_MAXREG_COUNT
	.align		4
        /*002c*/ 	.byte	0x03, 0x1b
        /*002e*/ 	.short	0x00ff


	//----- nvinfo : EIATTR_NUM_BARRIERS
	.align		4
        /*0030*/ 	.byte	0x02, 0x4c
        /*0032*/ 	.byte	0x07
	.zero		1


	//----- nvinfo : EIATTR_EXTERNS
	.align		4
        /*0034*/ 	.byte	0x04, 0x0f
        /*0036*/ 	.short	(.L_37 - .L_36)


	//   ....[0]....
	.align		4
.L_36:
        /*0038*/ 	.word	index@(__assertfail)


	//----- nvinfo : EIATTR_MERCURY_ISA_VERSION
	.align		4
.L_37:
        /*003c*/ 	.byte	0x03, 0x5f
        /*003e*/ 	.short	0x0101


	//----- nvinfo : EIATTR_INT_WARP_WIDE_INSTR_OFFSETS
	.align		4
        /*0040*/ 	.byte	0x04, 0x31
        /*0042*/ 	.short	(.L_39 - .L_38)


	//   ....[0]....
.L_38:
        /*0044*/ 	.word	0x00000e90


	//   ....[1]....
        /*0048*/ 	.word	0x00000f30


	//   ....[2]....
        /*004c*/ 	.word	0x00002280


	//   ....[3]....
        /*0050*/ 	.word	0x00004890


	//   ....[4]....
        /*0054*/ 	.word	0x000048c0


	//   ....[5]....
        /*0058*/ 	.word	0x00004910


	//   ....[6]....
        /*005c*/ 	.word	0x00005200


	//   ....[7]....
        /*0060*/ 	.word	0x00005270


	//   ....[8]....
        /*0064*/ 	.word	0x00005370


	//   ....[9]....
        /*0068*/ 	.word	0x00005550


	//   ....[10]....
        /*006c*/ 	.word	0x00005600


	//   ....[11]....
        /*0070*/ 	.word	0x00005720


	//----- nvinfo : EIATTR_COOP_GROUP_MASK_REGIDS
	.align		4
.L_39:
        /*0074*/ 	.byte	0x04, 0x29
        /*0076*/ 	.short	(.L_41 - .L_40)


	//   ....[0]....
.L_40:
        /*0078*/ 	.word	0xffffffff


	//   ....[1]....
        /*007c*/ 	.word	0xffffffff


	//   ....[2]....
        /*0080*/ 	.word	0xffffffff


	//   ....[3]....
        /*0084*/ 	.word	0xffffffff


	//   ....[4]....
        /*0088*/ 	.word	0xffffffff


	//   ....[5]....
        /*008c*/ 	.word	0xffffffff


	//   ....[6]....
        /*0090*/ 	.word	0xffffffff


	//   ....[7]....
        /*0094*/ 	.word	0xffffffff


	//   ....[8]....
        /*0098*/ 	.word	0xffffffff


	//   ....[9]....
        /*009c*/ 	.word	0xffffffff


	//   ....[10]....
        /*00a0*/ 	.word	0xffffffff


	//   ....[11]....
        /*00a4*/ 	.word	0xffffffff


	//   ....[12]....
        /*00a8*/ 	.word	0xffffffff


	//   ....[13]....
        /*00ac*/ 	.word	0xffffffff


	//----- nvinfo : EIATTR_COOP_GROUP_INSTR_OFFSETS
	.align		4
.L_41:
        /*00b0*/ 	.byte	0x04, 0x28
        /*00b2*/ 	.short	(.L_43 - .L_42)


	//   ....[0]....
.L_42:
        /*00b4*/ 	.word	0x000000c0


	//   ....[1]....
        /*00b8*/ 	.word	0x000004d0


	//   ....[2]....
        /*00bc*/ 	.word	0x00000820


	//   ....[3]....
        /*00c0*/ 	.word	0x00000990


	//   ....[4]....
        /*00c4*/ 	.word	0x00000a80


	//   ....[5]....
        /*00c8*/ 	.word	0x00000be0


	//   ....[6]....
        /*00cc*/ 	.word	0x00000d70


	//   ....[7]....
        /*00d0*/ 	.word	0x00000fb0


	//   ....[8]....
        /*00d4*/ 	.word	0x00002160


	//   ....[9]....
        /*00d8*/ 	.word	0x00003680


	//   ....[10]....
        /*00dc*/ 	.word	0x00003b50


	//   ....[11]....
        /*00e0*/ 	.word	0x00003b80


	//   ....[12]....
        /*00e4*/ 	.word	0x000047a0


	//   ....[13]....
        /*00e8*/ 	.word	0x000049b0


	//----- nvinfo : EIATTR_VRC_CTA_INIT_COUNT
	.align		4
.L_43:
        /*00ec*/ 	.byte	0x02, 0x4a
        /*00ee*/ 	.byte	0x80
	.zero		1


	//----- nvinfo : EIATTR_SYSCALL_OFFSETS
	.align		4
        /*00f0*/ 	.byte	0x04, 0x46
        /*00f2*/ 	.short	(.L_45 - .L_44)


	//   ....[0]....
.L_44:
        /*00f4*/ 	.word	0x00006330


	//   ....[1]....
        /*00f8*/ 	.word	0x00006420


	//   ....[2]....
        /*00fc*/ 	.word	0x00006da0


	//   ....[3]....
        /*0100*/ 	.word	0x00007720


	//----- nvinfo : EIATTR_MBARRIER_INSTR_OFFSETS
	.align		4
.L_45:
        /*0104*/ 	.byte	0x04, 0x39
        /*0106*/ 	.short	(.L_47 - .L_46)


	//   ....[0]....
.L_46:
        /*0108*/ 	.word	0x000005e0
        /*010c*/ 	.word	0x000000ff
        /*0110*/ 	.word	0x00000000
        /*0114*/ 	.short	0x0100
        /*0116*/ 	.byte	0x08
	.zero		1


	//   ....[1]....
        /*0118*/ 	.word	0x000005f0
        /*011c*/ 	.word	0x000000ff
        /*0120*/ 	.word	0x00000088
        /*0124*/ 	.short	0x0100
        /*0126*/ 	.byte	0x08
	.zero		1


	//   ....[2]....
        /*0128*/ 	.word	0x00000600
        /*012c*/ 	.word	0x000000ff
        /*0130*/ 	.word	0x00000008
        /*0134*/ 	.short	0x0100
        /*0136*/ 	.byte	0x08
	.zero		1


	//   ....[3]....
        /*0138*/ 	.word	0x00000610
        /*013c*/ 	.word	0x000000ff
        /*0140*/ 	.word	0x00000090
        /*0144*/ 	.short	0x0100
        /*0146*/ 	.byte	0x08
	.zero		1


	//   ....[4]....
        /*0148*/ 	.word	0x00000620
        /*014c*/ 	.word	0x000000ff
        /*0150*/ 	.word	0x00000010
        /*0154*/ 	.short	0x0100
        /*0156*/ 	.byte	0x08
	.zero		1


	//   ....[5]....
        /*0158*/ 	.word	0x00000630
        /*015c*/ 	.word	0x000000ff
        /*0160*/ 	.word	0x00000098
        /*0164*/ 	.short	0x0100
        /*0166*/ 	.byte	0x08
	.zero		1


	//   ....[6]....
        /*0168*/ 	.word	0x00000640
        /*016c*/ 	.word	0x000000ff
        /*0170*/ 	.word	0x00000018
        /*0174*/ 	.short	0x0100
        /*0176*/ 	.byte	0x08
	.zero		1


	//   ....[7]....
        /*0178*/ 	.word	0x00000650
        /*017c*/ 	.word	0x000000ff
        /*0180*/ 	.word	0x000000a0
        /*0184*/ 	.short	0x0100
        /*0186*/ 	.byte	0x08
	.zero		1


	//   ....[8]....
        /*0188*/ 	.word	0x00000660
        /*018c*/ 	.word	0x000000ff
        /*0190*/ 	.word	0x00000020
        /*0194*/ 	.short	0x0100
        /*0196*/ 	.byte	0x08
	.zero		1


	//   ....[9]....
        /*0198*/ 	.word	0x00000670
        /*019c*/ 	.word	0x000000ff
        /*01a0*/ 	.word	0x000000a8
        /*01a4*/ 	.short	0x0100
        /*01a6*/ 	.byte	0x08
	.zero		1


	//   ....[10]....
        /*01a8*/ 	.word	0x00000680
        /*01ac*/ 	.word	0x000000ff
        /*01b0*/ 	.word	0x00000028
        /*01b4*/ 	.short	0x0100
        /*01b6*/ 	.byte	0x08
	.zero		1


	//   ....[11]....
        /*01b8*/ 	.word	0x00000690
        /*01bc*/ 	.word	0x000000ff
        /*01c0*/ 	.word	0x000000b0
        /*01c4*/ 	.short	0x0100
        /*01c6*/ 	.byte	0x08
	.zero		1


	//   ....[12]....
        /*01c8*/ 	.word	0x000006a0
        /*01cc*/ 	.word	0x000000ff
        /*01d0*/ 	.word	0x00000030
        /*01d4*/ 	.short	0x0100
        /*01d6*/ 	.byte	0x08
	.zero		1


	//   ....[13]....
        /*01d8*/ 	.word	0x000006b0
        /*01dc*/ 	.word	0x000000ff
        /*01e0*/ 	.word	0x000000b8
        /*01e4*/ 	.short	0x0100
        /*01e6*/ 	.byte	0x08
	.zero		1


	//   ....[14]....
        /*01e8*/ 	.word	0x000006c0
        /*01ec*/ 	.word	0x000000ff
        /*01f0*/ 	.word	0x00000038
        /*01f4*/ 	.short	0x0100
        /*01f6*/ 	.byte	0x08
	.zero		1


	//   ....[15]....
        /*01f8*/ 	.word	0x000006d0
        /*01fc*/ 	.word	0x000000ff
        /*0200*/ 	.word	0x000000c0
        /*0204*/ 	.short	0x0100
        /*0206*/ 	.byte	0x08
	.zero		1


	//   ....[16]....
        /*0208*/ 	.word	0x000006e0
        /*020c*/ 	.word	0x000000ff
        /*0210*/ 	.word	0x00000040
        /*0214*/ 	.short	0x0100
        /*0216*/ 	.byte	0x08
	.zero		1


	//   ....[17]....
        /*0218*/ 	.word	0x000006f0
        /*021c*/ 	.word	0x000000ff
        /*0220*/ 	.word	0x000000c8
        /*0224*/ 	.short	0x0100
        /*0226*/ 	.byte	0x08
	.zero		1


	//   ....[18]....
        /*0228*/ 	.word	0x00000700
        /*022c*/ 	.word	0x000000ff
        /*0230*/ 	.word	0x00000048
        /*0234*/ 	.short	0x0100
        /*0236*/ 	.byte	0x08
	.zero		1


	//   ....[19]....
        /*0238*/ 	.word	0x00000710
        /*023c*/ 	.word	0x000000ff
        /*0240*/ 	.word	0x000000d0
        /*0244*/ 	.short	0x0100
        /*0246*/ 	.byte	0x08
	.zero		1


	//   ....[20]....
        /*0248*/ 	.word	0x00000720
        /*024c*/ 	.word	0x000000ff
        /*0250*/ 	.word	0x00000050
        /*0254*/ 	.short	0x0100
        /*0256*/ 	.byte	0x08
	.zero		1


	//   ....[21]....
        /*0258*/ 	.word	0x00000730
        /*025c*/ 	.word	0x000000ff
        /*0260*/ 	.word	0x000000d8
        /*0264*/ 	.short	0x0100
        /*0266*/ 	.byte	0x08
	.zero		1


	//   ....[22]....
        /*0268*/ 	.word	0x00000740
        /*026c*/ 	.word	0x000000ff
        /*0270*/ 	.word	0x00000058
        /*0274*/ 	.short	0x0100
        /*0276*/ 	.byte	0x08
	.zero		1


	//   ....[23]....
        /*0278*/ 	.word	0x00000750
        /*027c*/ 	.word	0x000000ff
        /*0280*/ 	.word	0x000000e0
        /*0284*/ 	.short	0x0100
        /*0286*/ 	.byte	0x08
	.zero		1


	//   ....[24]....
        /*0288*/ 	.word	0x00000760
        /*028c*/ 	.word	0x000000ff
        /*0290*/ 	.word	0x00000060
        /*0294*/ 	.short	0x0100
        /*0296*/ 	.byte	0x08
	.zero		1


	//   ....[25]....
        /*0298*/ 	.word	0x00000770
        /*029c*/ 	.word	0x000000ff
        /*02a0*/ 	.word	0x000000e8
        /*02a4*/ 	.short	0x0100
        /*02a6*/ 	.byte	0x08
	.zero		1


	//   ....[26]....
        /*02a8*/ 	.word	0x00000780
        /*02ac*/ 	.word	0x000000ff
        /*02b0*/ 	.word	0x00000068
        /*02b4*/ 	.short	0x0100
        /*02b6*/ 	.byte	0x08
	.zero		1


	//   ....[27]....
        /*02b8*/ 	.word	0x00000790
        /*02bc*/ 	.word	0x000000ff
        /*02c0*/ 	.word	0x000000f0
        /*02c4*/ 	.short	0x0100
        /*02c6*/ 	.byte	0x08
	.zero		1


	//   ....[28]....
        /*02c8*/ 	.word	0x000007a0
        /*02cc*/ 	.word	0x000000ff
        /*02d0*/ 	.word	0x00000070
        /*02d4*/ 	.short	0x0100
        /*02d6*/ 	.byte	0x08
	.zero		1


	//   ....[29]....
        /*02d8*/ 	.word	0x000007b0
        /*02dc*/ 	.word	0x000000ff
        /*02e0*/ 	.word	0x000000f8
        /*02e4*/ 	.short	0x0100
        /*02e6*/ 	.byte	0x08
	.zero		1


	//   ....[30]....
        /*02e8*/ 	.word	0x000007c0
        /*02ec*/ 	.word	0x000000ff
        /*02f0*/ 	.word	0x00000078
        /*02f4*/ 	.short	0x0100
        /*02f6*/ 	.byte	0x08
	.zero		1


	//   ....[31]....
        /*02f8*/ 	.word	0x000007d0
        /*02fc*/ 	.word	0x000000ff
        /*0300*/ 	.word	0x00000100
        /*0304*/ 	.short	0x0100
        /*0306*/ 	.byte	0x08
	.zero		1


	//   ....[32]....
        /*0308*/ 	.word	0x000007e0
        /*030c*/ 	.word	0x000000ff
        /*0310*/ 	.word	0x00000080
        /*0314*/ 	.short	0x0100
        /*0316*/ 	.byte	0x08
	.zero		1


	//   ....[33]....
        /*0318*/ 	.word	0x000007f0
        /*031c*/ 	.word	0x000000ff
        /*0320*/ 	.word	0x00000108
        /*0324*/ 	.short	0x0100
        /*0326*/ 	.byte	0x08
	.zero		1


	//   ....[34]....
        /*0328*/ 	.word	0x00000920
        /*032c*/ 	.word	0x000000ff
        /*0330*/ 	.word	0x00000110
        /*0334*/ 	.short	0x0100
        /*0336*/ 	.byte	0x09
	.zero		1


	//   ....[35]....
        /*0338*/ 	.word	0x00000930
        /*033c*/ 	.word	0x000000ff
        /*0340*/ 	.word	0x00000128
        /*0344*/ 	.short	0x0100
        /*0346*/ 	.byte	0x09
	.zero		1


	//   ....[36]....
        /*0348*/ 	.word	0x00000940
        /*034c*/ 	.word	0x000000ff
        /*0350*/ 	.word	0x00000118
        /*0354*/ 	.short	0x0100
        /*0356*/ 	.byte	0x09
	.zero		1


	//   ....[37]....
        /*0358*/ 	.word	0x00000950
        /*035c*/ 	.word	0x000000ff
        /*0360*/ 	.word	0x00000130
        /*0364*/ 	.short	0x0100
        /*0366*/ 	.byte	0x09
	.zero		1


	//   ....[38]....
        /*0368*/ 	.word	0x00000960
        /*036c*/ 	.word	0x000000ff
        /*0370*/ 	.word	0x00000120
        /*0374*/ 	.short	0x0100
        /*0376*/ 	.byte	0x09
	.zero		1


	//   ....[39]....
        /*0378*/ 	.word	0x00000970
        /*037c*/ 	.word	0x000000ff
        /*0380*/ 	.word	0x00000138
        /*0384*/ 	.short	0x0100
        /*0386*/ 	.byte	0x09
	.zero		1


	//   ....[40]....
        /*0388*/ 	.word	0x00000a50
        /*038c*/ 	.word	0x000000ff
        /*0390*/ 	.word	0x00000140
        /*0394*/ 	.short	0x0100
        /*0396*/ 	.byte	0x08
	.zero		1


	//   ....[41]....
        /*0398*/ 	.word	0x00000a60
        /*039c*/ 	.word	0x000000ff
        /*03a0*/ 	.word	0x00000148
        /*03a4*/ 	.short	0x0100
        /*03a6*/ 	.byte	0x08
	.zero		1


	//   ....[42]....
        /*03a8*/ 	.word	0x00000b90
        /*03ac*/ 	.word	0x000000ff
        /*03b0*/ 	.word	0x00000150
        /*03b4*/ 	.short	0x0100
        /*03b6*/ 	.byte	0x08
	.zero		1


	//   ....[43]....
        /*03b8*/ 	.word	0x00000ba0
        /*03bc*/ 	.word	0x000000ff
        /*03c0*/ 	.word	0x00000160
        /*03c4*/ 	.short	0x0100
        /*03c6*/ 	.byte	0x08
	.zero		1


	//   ....[44]....
        /*03c8*/ 	.word	0x00000bb0
        /*03cc*/ 	.word	0x000000ff
        /*03d0*/ 	.word	0x00000158
        /*03d4*/ 	.short	0x0100
        /*03d6*/ 	.byte	0x08
	.zero		1


	//   ....[45]....
        /*03d8*/ 	.word	0x00000bc0
        /*03dc*/ 	.word	0x000000ff
        /*03e0*/ 	.word	0x00000168
        /*03e4*/ 	.short	0x0100
        /*03e6*/ 	.byte	0x08
	.zero		1


	//   ....[46]....
        /*03e8*/ 	.word	0x00000ce0
        /*03ec*/ 	.word	0x000000ff
        /*03f0*/ 	.word	0x00000170
        /*03f4*/ 	.short	0x0100
        /*03f6*/ 	.byte	0x09
	.zero		1


	//   ....[47]....
        /*03f8*/ 	.word	0x00000cf0
        /*03fc*/ 	.word	0x000000ff
        /*0400*/ 	.word	0x00000190
        /*0404*/ 	.short	0x0100
        /*0406*/ 	.byte	0x09
	.zero		1


	//   ....[48]....
        /*0408*/ 	.word	0x00000d00
        /*040c*/ 	.word	0x000000ff
        /*0410*/ 	.word	0x00000178
        /*0414*/ 	.short	0x0100
        /*0416*/ 	.byte	0x09
	.zero		1


	//   ....[49]....
        /*0418*/ 	.word	0x00000d10
        /*041c*/ 	.word	0x000000ff
        /*0420*/ 	.word	0x00000198
        /*0424*/ 	.short	0x0100
        /*0426*/ 	.byte	0x09
	.zero		1


	//   ....[50]....
        /*0428*/ 	.word	0x00000d20
        /*042c*/ 	.word	0x000000ff
        /*0430*/ 	.word	0x00000180
        /*0434*/ 	.short	0x0100
        /*0436*/ 	.byte	0x09
	.zero		1


	//   ....[51]....
        /*0438*/ 	.word	0x00000d30
        /*043c*/ 	.word	0x000000ff
        /*0440*/ 	.word	0x000001a0
        /*0444*/ 	.short	0x0100
        /*0446*/ 	.byte	0x09
	.zero		1


	//   ....[52]....
        /*0448*/ 	.word	0x00000d40
        /*044c*/ 	.word	0x000000ff
        /*0450*/ 	.word	0x00000188
        /*0454*/ 	.short	0x0100
        /*0456*/ 	.byte	0x09
	.zero		1


	//   ....[53]....
        /*0458*/ 	.word	0x00000d50
        /*045c*/ 	.word	0x000000ff
        /*0460*/ 	.word	0x000001a8
        /*0464*/ 	.short	0x0100
        /*0466*/ 	.byte	0x09
	.zero		1


	//   ....[54]....
        /*0468*/ 	.word	0x00000e40
        /*046c*/ 	.word	0x000000ff
        /*0470*/ 	.word	0x000001b0
        /*0474*/ 	.short	0x0100
        /*0476*/ 	.byte	0x08
	.zero		1


	//   ....[55]....
        /*0478*/ 	.word	0x00000e50
        /*047c*/ 	.word	0x000000ff
        /*0480*/ 	.word	0x000001c0
        /*0484*/ 	.short	0x0100
        /*0486*/ 	.byte	0x08
	.zero		1


	//   ....[56]....
        /*0488*/ 	.word	0x00000e60
        /*048c*/ 	.word	0x000000ff
        /*0490*/ 	.word	0x000001b8
        /*0494*/ 	.short	0x0100
        /*0496*/ 	.byte	0x08
	.zero		1


	//   ....[57]....
        /*0498*/ 	.word	0x00000e70
        /*049c*/ 	.word	0x000000ff
        /*04a0*/ 	.word	0x000001c8
        /*04a4*/ 	.short	0x0100
        /*04a6*/ 	.byte	0x08
	.zero		1


	//   ....[58]....
        /*04a8*/ 	.word	0x00000f60
        /*04ac*/ 	.word	0x000000ff
        /*04b0*/ 	.word	0x000001d0
        /*04b4*/ 	.short	0x0100
        /*04b6*/ 	.byte	0x06
	.zero		1


	//   ....[59]....
        /*04b8*/ 	.word	0x00001950
        /*04bc*/ 	.word	0x00000002
        /*04c0*/ 	.word	0x000001c0
        /*04c4*/ 	.short	0x010a
        /*04c6*/ 	.byte	0xff
	.zero		1


	//   ....[60]....
        /*04c8*/ 	.word	0x00001980
        /*04cc*/ 	.word	0x00000002
        /*04d0*/ 	.word	0x000001b0
        /*04d4*/ 	.short	0x0101
        /*04d6*/ 	.byte	0xff
	.zero		1


	//   ....[61]....
        /*04d8*/ 	.word	0x00001a50
        /*04dc*/ 	.word	0x000000ff
        /*04e0*/ 	.word	0x00000088
        /*04e4*/ 	.short	0x010a
        /*04e6*/ 	.byte	0x08
	.zero		1


	//   ....[62]....
        /*04e8*/ 	.word	0x00001b50
        /*04ec*/ 	.word	0x000000ff
        /*04f0*/ 	.word	0x00000088
        /*04f4*/ 	.short	0x010a
        /*04f6*/ 	.byte	0x21
	.zero		1


	//   ....[63]....
        /*04f8*/ 	.word	0x00001d00
        /*04fc*/ 	.word	0x000000ff
        /*0500*/ 	.word	0x00000088
        /*0504*/ 	.short	0x010a
        /*0506*/ 	.byte	0x08
	.zero		1


	//   ....[64]....
        /*0508*/ 	.word	0x00001e20
        /*050c*/ 	.word	0x000000ff
        /*0510*/ 	.word	0x00000148
        /*0514*/ 	.short	0x0101
        /*0516*/ 	.byte	0x04
	.zero		1


	//   ....[65]....
        /*0518*/ 	.word	0x00001e30
        /*051c*/ 	.word	0x000000ff
        /*0520*/ 	.word	0x00000088
        /*0524*/ 	.short	0x010a
        /*0526*/ 	.byte	0x08
	.zero		1


	//   ....[66]....
        /*0528*/ 	.word	0x00001eb0
        /*052c*/ 	.word	0x000000ff
        /*0530*/ 	.word	0x00000088
        /*0534*/ 	.short	0x010a
        /*0536*/ 	.byte	0x11
	.zero		1


	//   ....[67]....
        /*0538*/ 	.word	0x00002040
        /*053c*/ 	.word	0x000000ff
        /*0540*/ 	.word	0x00000088
        /*0544*/ 	.short	0x010a
        /*0546*/ 	.byte	0x08
	.zero		1


	//   ....[68]....
        /*0548*/ 	.word	0x00002190
        /*054c*/ 	.word	0x00000002
        /*0550*/ 	.word	0x00000150
        /*0554*/ 	.short	0x010a
        /*0556*/ 	.byte	0xff
	.zero		1


	//   ....[69]....
        /*0558*/ 	.word	0x00002250
        /*055c*/ 	.word	0x00000002
        /*0560*/ 	.word	0x00000000
        /*0564*/ 	.short	0x0101
        /*0566*/ 	.byte	0xff
	.zero		1


	//   ....[70]....
        /*0568*/ 	.word	0x000027b0
        /*056c*/ 	.word	0x000000ff
        /*0570*/ 	.word	0x00000000
        /*0574*/ 	.short	0x010a
        /*0576*/ 	.byte	0x05
	.zero		1


	//   ....[71]....
        /*0578*/ 	.word	0x00002840
        /*057c*/ 	.word	0x000000ff
        /*0580*/ 	.word	0x00000000
        /*0584*/ 	.short	0x010a
        /*0586*/ 	.byte	0x05
	.zero		1


	//   ....[72]....
        /*0588*/ 	.word	0x000028d0
        /*058c*/ 	.word	0x000000ff
        /*0590*/ 	.word	0x00000000
        /*0594*/ 	.short	0x010a
        /*0596*/ 	.byte	0x05
	.zero		1


	//   ....[73]....
        /*0598*/ 	.word	0x00002960
        /*059c*/ 	.word	0x000000ff
        /*05a0*/ 	.word	0x00000000
        /*05a4*/ 	.short	0x010a
        /*05a6*/ 	.byte	0x05
	.zero		1


	//   ....[74]....
        /*05a8*/ 	.word	0x000029f0
        /*05ac*/ 	.word	0x000000ff
        /*05b0*/ 	.word	0x00000000
        /*05b4*/ 	.short	0x010a
        /*05b6*/ 	.byte	0x05
	.zero		1


	//   ....[75]....
        /*05b8*/ 	.word	0x00002a80
        /*05bc*/ 	.word	0x000000ff
        /*05c0*/ 	.word	0x00000000
        /*05c4*/ 	.short	0x010a
        /*05c6*/ 	.byte	0x05
	.zero		1


	//   ....[76]....
        /*05c8*/ 	.word	0x00002b10
        /*05cc*/ 	.word	0x000000ff
        /*05d0*/ 	.word	0x00000000
        /*05d4*/ 	.short	0x010a
        /*05d6*/ 	.byte	0x05
	.zero		1


	//   ....[77]....
        /*05d8*/ 	.word	0x00002ba0
        /*05dc*/ 	.word	0x000000ff
        /*05e0*/ 	.word	0x00000000
        /*05e4*/ 	.short	0x010a
        /*05e6*/ 	.byte	0x05
	.zero		1


	//   ....[78]....
        /*05e8*/ 	.word	0x00002c30
        /*05ec*/ 	.word	0x000000ff
        /*05f0*/ 	.word	0x00000000
        /*05f4*/ 	.short	0x010a
        /*05f6*/ 	.byte	0x05
	.zero		1


	//   ....[79]....
        /*05f8*/ 	.word	0x00002cc0
        /*05fc*/ 	.word	0x000000ff
        /*0600*/ 	.word	0x00000000
        /*0604*/ 	.short	0x010a
        /*0606*/ 	.byte	0x05
	.zero		1


	//   ....[80]....
        /*0608*/ 	.word	0x00002d50
        /*060c*/ 	.word	0x000000ff
        /*0610*/ 	.word	0x00000000
        /*0614*/ 	.short	0x010a
        /*0616*/ 	.byte	0x05
	.zero		1


	//   ....[81]....
        /*0618*/ 	.word	0x00002de0
        /*061c*/ 	.word	0x000000ff
        /*0620*/ 	.word	0x00000000
        /*0624*/ 	.short	0x010a
        /*0626*/ 	.byte	0x05
	.zero		1


	//   ....[82]....
        /*0628*/ 	.word	0x00002e70
        /*062c*/ 	.word	0x000000ff
        /*0630*/ 	.word	0x00000000
        /*0634*/ 	.short	0x010a
        /*0636*/ 	.byte	0x05
	.zero		1


	//   ....[83]....
        /*0638*/ 	.word	0x00002f00
        /*063c*/ 	.word	0x000000ff
        /*0640*/ 	.word	0x00000000
        /*0644*/ 	.short	0x010a
        /*0646*/ 	.byte	0x05
	.zero		1


	//   ....[84]....
        /*0648*/ 	.word	0x00002f90
        /*064c*/ 	.word	0x000000ff
        /*0650*/ 	.word	0x00000000
        /*0654*/ 	.short	0x010a
        /*0656*/ 	.byte	0x05
	.zero		1


	//   ....[85]....
        /*0658*/ 	.word	0x00003020
        /*065c*/ 	.word	0x000000ff
        /*0660*/ 	.word	0x00000000
        /*0664*/ 	.short	0x010a
        /*0666*/ 	.byte	0x05
	.zero		1


	//   ....[86]....
        /*0668*/ 	.word	0x000030c0
        /*066c*/ 	.word	0x00000000
        /*0670*/ 	.word	0x00000000
        /*0674*/ 	.short	0x010a
        /*0676*/ 	.byte	0xff
	.zero		1


	//   ....[87]....
        /*0678*/ 	.word	0x000031e0
        /*067c*/ 	.word	0x00000000
        /*0680*/ 	.word	0x000001b0
        /*0684*/ 	.short	0x010a
        /*0686*/ 	.byte	0xff
	.zero		1


	//   ....[88]....
        /*0688*/ 	.word	0x00003250
        /*068c*/ 	.word	0x00000000
        /*0690*/ 	.word	0x00000000
        /*0694*/ 	.short	0x0101
        /*0696*/ 	.byte	0xff
	.zero		1


	//   ....[89]....
        /*0698*/ 	.word	0x00003270
        /*069c*/ 	.word	0x000000ff
        /*06a0*/ 	.word	0x00000160
        /*06a4*/ 	.short	0x010a
        /*06a6*/ 	.byte	0x05
	.zero		1


	//   ....[90]....
        /*06a8*/ 	.word	0x00003390
        /*06ac*/ 	.word	0x00000000
        /*06b0*/ 	.word	0x00000150
        /*06b4*/ 	.short	0x010a
        /*06b6*/ 	.byte	0xff
	.zero		1


	//   ....[91]....
        /*06b8*/ 	.word	0x00003490
        /*06bc*/ 	.word	0x00000000
        /*06c0*/ 	.word	0x00000000
        /*06c4*/ 	.short	0x0101
        /*06c6*/ 	.byte	0xff
	.zero		1


	//   ....[92]....
        /*06c8*/ 	.word	0x00003520
        /*06cc*/ 	.word	0x000000ff
        /*06d0*/ 	.word	0x00000160
        /*06d4*/ 	.short	0x0106
        /*06d6*/ 	.byte	0x05
	.zero		1


	//   ....[93]....
        /*06d8*/ 	.word	0x00003540
        /*06dc*/ 	.word	0x000000ff
        /*06e0*/ 	.word	0x00000160
        /*06e4*/ 	.short	0x010a
        /*06e6*/ 	.byte	0x05
	.zero		1


	//   ....[94]....
        /*06e8*/ 	.word	0x000035d0
        /*06ec*/ 	.word	0x000000ff
        /*06f0*/ 	.word	0x00000160
        /*06f4*/ 	.short	0x0106
        /*06f6*/ 	.byte	0x04
	.zero		1


	//   ....[95]....
        /*06f8*/ 	.word	0x00003610
        /*06fc*/ 	.word	0x00000000
        /*0700*/ 	.word	0x00000160
        /*0704*/ 	.short	0x010a
        /*0706*/ 	.byte	0xff
	.zero		1


	//   ....[96]....
        /*0708*/ 	.word	0x00003850
        /*070c*/ 	.word	0x000000ff
        /*0710*/ 	.word	0x00000008
        /*0714*/ 	.short	0x010a
        /*0716*/ 	.byte	0x06
	.zero		1


	//   ....[97]....
        /*0718*/ 	.word	0x00003870
        /*071c*/ 	.word	0x000000ff
        /*0720*/ 	.word	0x00000008
        /*0724*/ 	.short	0x010a
        /*0726*/ 	.byte	0x06
	.zero		1


	//   ....[98]....
        /*0728*/ 	.word	0x00003a00
        /*072c*/ 	.word	0x000000ff
        /*0730*/ 	.word	0x00000008
        /*0734*/ 	.short	0x010a
        /*0736*/ 	.byte	0x06
	.zero		1


	//   ....[99]....
        /*0738*/ 	.word	0x00003a20
        /*073c*/ 	.word	0x000000ff
        /*0740*/ 	.word	0x00000008
        /*0744*/ 	.short	0x010a
        /*0746*/ 	.byte	0x06
	.zero		1


	//   ....[100]....
        /*0748*/ 	.word	0x00003ae0
        /*074c*/ 	.word	0x000000ff
        /*0750*/ 	.word	0x00000000
        /*0754*/ 	.short	0x0101
        /*0756*/ 	.byte	0x07
	.zero		1


	//   ....[101]....
        /*0758*/ 	.word	0x00003e20
        /*075c*/ 	.word	0x00000000
        /*0760*/ 	.word	0x00000150
        /*0764*/ 	.short	0x010a
        /*0766*/ 	.byte	0xff
	.zero		1


	//   ....[102]....
        /*0768*/ 	.word	0x00003ee0
        /*076c*/ 	.word	0x00000000
        /*0770*/ 	.word	0x00000000
        /*0774*/ 	.short	0x0101
        /*0776*/ 	.byte	0xff
	.zero		1


	//   ....[103]....
        /*0778*/ 	.word	0x00003fa0
        /*077c*/ 	.word	0x000000ff
        /*0780*/ 	.word	0x00000000
        /*0784*/ 	.short	0x010a
        /*0786*/ 	.byte	0x08
	.zero		1


	//   ....[104]....
        /*0788*/ 	.word	0x00003fb0
        /*078c*/ 	.word	0x000000ff
        /*0790*/ 	.word	0x00000190
        /*0794*/ 	.short	0x010a
        /*0796*/ 	.byte	0x09
	.zero		1


	//   ....[105]....
        /*0798*/ 	.word	0x00004060
        /*079c*/ 	.word	0x000000ff
        /*07a0*/ 	.word	0x00000000
        /*07a4*/ 	.short	0x010a
        /*07a6*/ 	.byte	0x08
	.zero		1


	//   ....[106]....
        /*07a8*/ 	.word	0x00004190
        /*07ac*/ 	.word	0x000000ff
        /*07b0*/ 	.word	0x00000000
        /*07b4*/ 	.short	0x010a
        /*07b6*/ 	.byte	0x1e
	.zero		1


	//   ....[107]....
        /*07b8*/ 	.word	0x00004490
        /*07bc*/ 	.word	0x000000ff
        /*07c0*/ 	.word	0x00000000
        /*07c4*/ 	.short	0x010a
        /*07c6*/ 	.byte	0x08
	.zero		1


	//   ....[108]....
        /*07c8*/ 	.word	0x00004520
        /*07cc*/ 	.word	0x000000ff
        /*07d0*/ 	.word	0x00000000
        /*07d4*/ 	.short	0x010a
        /*07d6*/ 	.byte	0x08
	.zero		1


	//   ....[109]....
        /*07d8*/ 	.word	0x000045b0
        /*07dc*/ 	.word	0x000000ff
        /*07e0*/ 	.word	0x00000000
        /*07e4*/ 	.short	0x010a
        /*07e6*/ 	.byte	0x08
	.zero		1


	//   ....[110]....
        /*07e8*/ 	.word	0x00004650
        /*07ec*/ 	.word	0x00000000
        /*07f0*/ 	.word	0x00000000
        /*07f4*/ 	.short	0x010a
        /*07f6*/ 	.byte	0xff
	.zero		1


	//   ....[111]....
        /*07f8*/ 	.word	0x00004690
        /*07fc*/ 	.word	0x00000000
        /*0800*/ 	.word	0x00000000
        /*0804*/ 	.short	0x010a
        /*0806*/ 	.byte	0xff
	.zero		1


	//   ....[112]....
        /*0808*/ 	.word	0x00004700
        /*080c*/ 	.word	0x000000ff
        /*0810*/ 	.word	0x00000000
        /*0814*/ 	.short	0x0101
        /*0816*/ 	.byte	0x05
	.zero		1


	//   ....[113]....
        /*0818*/ 	.word	0x00004740
        /*081c*/ 	.word	0x000000ff
        /*0820*/ 	.word	0x000001d0
        /*0824*/ 	.short	0x010a
        /*0826*/ 	.byte	0x07
	.zero		1


	//   ....[114]....
        /*0828*/ 	.word	0x00004790
        /*082c*/ 	.word	0x000000ff
        /*0830*/ 	.word	0x00000000
        /*0834*/ 	.short	0x0101
        /*0836*/ 	.byte	0x05
	.zero		1


	//   ....[115]....
        /*0838*/ 	.word	0x00004ba0
        /*083c*/ 	.word	0x00000000
        /*0840*/ 	.word	0x00000150
        /*0844*/ 	.short	0x010a
        /*0846*/ 	.byte	0xff
	.zero		1


	//   ....[116]....
        /*0848*/ 	.word	0x00004c60
        /*084c*/ 	.word	0x00000000
        /*0850*/ 	.word	0x00000000
        /*0854*/ 	.short	0x0101
        /*0856*/ 	.byte	0xff
	.zero		1


	//   ....[117]....
        /*0858*/ 	.word	0x00004f80
        /*085c*/ 	.word	0x000000ff
        /*0860*/ 	.word	0x00000148
        /*0864*/ 	.short	0x010a
        /*0866*/ 	.byte	0x06
	.zero		1


	//   ....[118]....
        /*0868*/ 	.word	0x000051a0
        /*086c*/ 	.word	0x000000ff
        /*0870*/ 	.word	0x00000128
        /*0874*/ 	.short	0x010a
        /*0876*/ 	.byte	0x0f
	.zero		1


	//   ....[119]....
        /*0878*/ 	.word	0x00005420
        /*087c*/ 	.word	0x000000ff
        /*0880*/ 	.word	0x00000110
        /*0884*/ 	.short	0x010b
        /*0886*/ 	.byte	0x0f
	.zero		1


	//   ....[120]....
        /*0888*/ 	.word	0x00005490
        /*088c*/ 	.word	0x000000ff
        /*0890*/ 	.word	0x00000000
        /*0894*/ 	.short	0x0101
        /*0896*/ 	.byte	0x10
	.zero		1


	//   ....[121]....
        /*0898*/ 	.word	0x000054a0
        /*089c*/ 	.word	0x000000ff
        /*08a0*/ 	.word	0x00000128
        /*08a4*/ 	.short	0x010a
        /*08a6*/ 	.byte	0x0d
	.zero		1


	//   ....[122]....
        /*08a8*/ 	.word	0x00005750
        /*08ac*/ 	.word	0x000000ff
        /*08b0*/ 	.word	0x00000110
        /*08b4*/ 	.short	0x010b
        /*08b6*/ 	.byte	0x0d
	.zero		1


	//   ....[123]....
        /*08b8*/ 	.word	0x000057c0
        /*08bc*/ 	.word	0x000000ff
        /*08c0*/ 	.word	0x00000000
        /*08c4*/ 	.short	0x0101
        /*08c6*/ 	.byte	0x0f
	.zero		1


	//   ....[124]....
        /*08c8*/ 	.word	0x00005810
        /*08cc*/ 	.word	0x000000ff
        /*08d0*/ 	.word	0x00000000
        /*08d4*/ 	.short	0x010a
        /*08d6*/ 	.byte	0x04
	.zero		1


	//   ....[125]....
        /*08d8*/ 	.word	0x000058a0
        /*08dc*/ 	.word	0x000000ff
        /*08e0*/ 	.word	0x00000000
        /*08e4*/ 	.short	0x010a
        /*08e6*/ 	.byte	0x04
	.zero		1


	//   ....[126]....
        /*08e8*/ 	.word	0x00005940
        /*08ec*/ 	.word	0x00000000
        /*08f0*/ 	.word	0x00000000
        /*08f4*/ 	.short	0x010a
        /*08f6*/ 	.byte	0xff
	.zero		1


	//   ....[127]....
        /*08f8*/ 	.word	0x00005d00
        /*08fc*/ 	.word	0x00000000
        /*0900*/ 	.word	0x00000150
        /*0904*/ 	.short	0x010a
        /*0906*/ 	.byte	0xff
	.zero		1


	//   ....[128]....
        /*0908*/ 	.word	0x00005e10
        /*090c*/ 	.word	0x00000000
        /*0910*/ 	.word	0x00000000
        /*0914*/ 	.short	0x0101
        /*0916*/ 	.byte	0xff
	.zero		1


	//   ....[129]....
        /*0918*/ 	.word	0x000069d0
        /*091c*/ 	.word	0x00000000
        /*0920*/ 	.word	0x00000110
        /*0924*/ 	.short	0x010a
        /*0926*/ 	.byte	0xff
	.zero		1


	//   ....[130]....
        /*0928*/ 	.word	0x00006a60
        /*092c*/ 	.word	0x0000004f
        /*0930*/ 	.word	0x00000170
        /*0934*/ 	.short	0x010a
        /*0936*/ 	.byte	0xff
	.zero		1


	//   ....[131]....
        /*0938*/ 	.word	0x00006b70
        /*093c*/ 	.word	0x00000000
        /*0940*/ 	.word	0x00000110
        /*0944*/ 	.short	0x010a
        /*0946*/ 	.byte	0xff
	.zero		1


	//   ....[132]....
        /*0948*/ 	.word	0x00006c80
        /*094c*/ 	.word	0x0000004f
        /*0950*/ 	.word	0x00000170
        /*0954*/ 	.short	0x010a
        /*0956*/ 	.byte	0xff
	.zero		1


	//   ....[133]....
        /*0958*/ 	.word	0x00007490
        /*095c*/ 	.word	0x00000000
        /*0960*/ 	.word	0x00000000
        /*0964*/ 	.short	0x0101
        /*0966*/ 	.byte	0xff
	.zero		1


	//   ....[134]....
        /*0968*/ 	.word	0x000074a0
        /*096c*/ 	.word	0x00000003
        /*0970*/ 	.word	0x00000110
        /*0974*/ 	.short	0x010a
        /*0976*/ 	.byte	0xff
	.zero		1


	//   ....[135]....
        /*0978*/ 	.word	0x00007560
        /*097c*/ 	.word	0x00000003
        /*0980*/ 	.word	0x00000110
        /*0984*/ 	.short	0x010a
        /*0986*/ 	.byte	0xff
	.zero		1


	//   ....[136]....
        /*0988*/ 	.word	0x00007810
        /*098c*/ 	.word	0x0000004f
        /*0990*/ 	.word	0x00000000
        /*0994*/ 	.short	0x0101
        /*0996*/ 	.byte	0xff
	.zero		1


	//   ....[137]....
        /*0998*/ 	.word	0x00007e80
        /*099c*/ 	.word	0x00000000
        /*09a0*/ 	.word	0x00000000
        /*09a4*/ 	.short	0x0101
        /*09a6*/ 	.byte	0xff
	.zero		1


	//   ....[138]....
        /*09a8*/ 	.word	0x00008110
        /*09ac*/ 	.word	0x000000ff
        /*09b0*/ 	.word	0x00000000
        /*09b4*/ 	.short	0x0101
        /*09b6*/ 	.byte	0x04
	.zero		1


	//   ....[139]....
        /*09b8*/ 	.word	0x00008130
        /*09bc*/ 	.word	0x00000002
        /*09c0*/ 	.word	0x000001c0
        /*09c4*/ 	.short	0x010a
        /*09c6*/ 	.byte	0xff
	.zero		1


	//   ....[140]....
        /*09c8*/ 	.word	0x00008190
        /*09cc*/ 	.word	0x00000002
        /*09d0*/ 	.word	0x00000088
        /*09d4*/ 	.short	0x010a
        /*09d6*/ 	.byte	0xff
	.zero		1


	//   ....[141]....
        /*09d8*/ 	.word	0x000081f0
        /*09dc*/ 	.word	0x00000002
        /*09e0*/ 	.word	0x00000088
        /*09e4*/ 	.short	0x010a
        /*09e6*/ 	.byte	0xff
	.zero		1


	//   ....[142]....
        /*09e8*/ 	.word	0x00008240
        /*09ec*/ 	.word	0x00000002
        /*09f0*/ 	.word	0x00000150
        /*09f4*/ 	.short	0x010a
        /*09f6*/ 	.byte	0xff
	.zero		1


	//   ....[143]....
        /*09f8*/ 	.word	0x000082a0
        /*09fc*/ 	.word	0x00000000
        /*0a00*/ 	.word	0x00000000
        /*0a04*/ 	.short	0x010a
        /*0a06*/ 	.byte	0xff
	.zero		1


	//   ....[144]....
        /*0a08*/ 	.word	0x00008300
        /*0a0c*/ 	.word	0x00000000
        /*0a10*/ 	.word	0x00000000
        /*0a14*/ 	.short	0x010a
        /*0a16*/ 	.byte	0xff
	.zero		1


	//   ....[145]....
        /*0a18*/ 	.word	0x00008360
        /*0a1c*/ 	.word	0x00000000
        /*0a20*/ 	.word	0x00000000
        /*0a24*/ 	.short	0x010a
        /*0a26*/ 	.byte	0xff
	.zero		1


	//   ....[146]....
        /*0a28*/ 	.word	0x000083c0
        /*0a2c*/ 	.word	0x00000000
        /*0a30*/ 	.word	0x00000000
        /*0a34*/ 	.short	0x010a
        /*0a36*/ 	.byte	0xff
	.zero		1


	//   ....[147]....
        /*0a38*/ 	.word	0x00008420
        /*0a3c*/ 	.word	0x00000000
        /*0a40*/ 	.word	0x00000000
        /*0a44*/ 	.short	0x010a
        /*0a46*/ 	.byte	0xff
	.zero		1


	//   ....[148]....
        /*0a48*/ 	.word	0x00008480
        /*0a4c*/ 	.word	0x00000000
        /*0a50*/ 	.word	0x00000000
        /*0a54*/ 	.short	0x010a
        /*0a56*/ 	.byte	0xff
	.zero		1


	//   ....[149]....
        /*0a58*/ 	.word	0x000084e0
        /*0a5c*/ 	.word	0x00000000
        /*0a60*/ 	.word	0x00000000
        /*0a64*/ 	.short	0x010a
        /*0a66*/ 	.byte	0xff
	.zero		1


	//   ....[150]....
        /*0a68*/ 	.word	0x00008540
        /*0a6c*/ 	.word	0x00000000
        /*0a70*/ 	.word	0x00000000
        /*0a74*/ 	.short	0x010a
        /*0a76*/ 	.byte	0xff
	.zero		1


	//   ....[151]....
        /*0a78*/ 	.word	0x000085a0
        /*0a7c*/ 	.word	0x00000000
        /*0a80*/ 	.word	0x00000000
        /*0a84*/ 	.short	0x010a
        /*0a86*/ 	.byte	0xff
	.zero		1


	//   ....[152]....
        /*0a88*/ 	.word	0x00008600
        /*0a8c*/ 	.word	0x00000000
        /*0a90*/ 	.word	0x00000000
        /*0a94*/ 	.short	0x010a
        /*0a96*/ 	.byte	0xff
	.zero		1


	//   ....[153]....
        /*0a98*/ 	.word	0x00008660
        /*0a9c*/ 	.word	0x00000000
        /*0aa0*/ 	.word	0x00000000
        /*0aa4*/ 	.short	0x010a
        /*0aa6*/ 	.byte	0xff
	.zero		1


	//   ....[154]....
        /*0aa8*/ 	.word	0x000086c0
        /*0aac*/ 	.word	0x00000000
        /*0ab0*/ 	.word	0x00000000
        /*0ab4*/ 	.short	0x010a
        /*0ab6*/ 	.byte	0xff
	.zero		1


	//   ....[155]....
        /*0ab8*/ 	.word	0x00008720
        /*0abc*/ 	.word	0x00000000
        /*0ac0*/ 	.word	0x00000000
        /*0ac4*/ 	.short	0x010a
        /*0ac6*/ 	.byte	0xff
	.zero		1


	//   ....[156]....
        /*0ac8*/ 	.word	0x00008780
        /*0acc*/ 	.word	0x00000000
        /*0ad0*/ 	.word	0x00000000
        /*0ad4*/ 	.short	0x010a
        /*0ad6*/ 	.byte	0xff
	.zero		1


	//   ....[157]....
        /*0ad8*/ 	.word	0x000087e0
        /*0adc*/ 	.word	0x00000000
        /*0ae0*/ 	.word	0x00000000
        /*0ae4*/ 	.short	0x010a
        /*0ae6*/ 	.byte	0xff
	.zero		1


	//   ....[158]....
        /*0ae8*/ 	.word	0x00008840
        /*0aec*/ 	.word	0x00000000
        /*0af0*/ 	.word	0x00000000
        /*0af4*/ 	.short	0x010a
        /*0af6*/ 	.byte	0xff
	.zero		1


	//   ....[159]....
        /*0af8*/ 	.word	0x00008890
        /*0afc*/ 	.word	0x00000000
        /*0b00*/ 	.word	0x000001b0
        /*0b04*/ 	.short	0x010a
        /*0b06*/ 	.byte	0xff
	.zero		1


	//   ....[160]....
        /*0b08*/ 	.word	0x000088f0
        /*0b0c*/ 	.word	0x00000000
        /*0b10*/ 	.word	0x00000160
        /*0b14*/ 	.short	0x010a
        /*0b16*/ 	.byte	0xff
	.zero		1


	//   ....[161]....
        /*0b18*/ 	.word	0x00008940
        /*0b1c*/ 	.word	0x00000000
        /*0b20*/ 	.word	0x00000150
        /*0b24*/ 	.short	0x010a
        /*0b26*/ 	.byte	0xff
	.zero		1


	//   ....[162]....
        /*0b28*/ 	.word	0x000089a0
        /*0b2c*/ 	.word	0x00000000
        /*0b30*/ 	.word	0x00000160
        /*0b34*/ 	.short	0x010a
        /*0b36*/ 	.byte	0xff
	.zero		1


	//   ....[163]....
        /*0b38*/ 	.word	0x00008a00
        /*0b3c*/ 	.word	0x00000004
        /*0b40*/ 	.word	0x00000008
        /*0b44*/ 	.short	0x010a
        /*0b46*/ 	.byte	0xff
	.zero		1


	//   ....[164]....
        /*0b48*/ 	.word	0x00008ae0
        /*0b4c*/ 	.word	0x00000002
        /*0b50*/ 	.word	0x00000008
        /*0b54*/ 	.short	0x010a
        /*0b56*/ 	.byte	0xff
	.zero		1


	//   ....[165]....
        /*0b58*/ 	.word	0x00008b30
        /*0b5c*/ 	.word	0x00000000
        /*0b60*/ 	.word	0x00000150
        /*0b64*/ 	.short	0x010a
        /*0b66*/ 	.byte	0xff
	.zero		1


	//   ....[166]....
        /*0b68*/ 	.word	0x00008b90
        /*0b6c*/ 	.word	0x00000000
        /*0b70*/ 	.word	0x00000190
        /*0b74*/ 	.short	0x010a
        /*0b76*/ 	.byte	0xff
	.zero		1


	//   ....[167]....
        /*0b78*/ 	.word	0x00008bf0
        /*0b7c*/ 	.word	0x00000000
        /*0b80*/ 	.word	0x00000000
        /*0b84*/ 	.short	0x010a
        /*0b86*/ 	.byte	0xff
	.zero		1


	//   ....[168]....
        /*0b88*/ 	.word	0x00008c50
        /*0b8c*/ 	.word	0x00000000
        /*0b90*/ 	.word	0x00000000
        /*0b94*/ 	.short	0x010a
        /*0b96*/ 	.byte	0xff
	.zero		1


	//   ....[169]....
        /*0b98*/ 	.word	0x00008cb0
        /*0b9c*/ 	.word	0x00000000
        /*0ba0*/ 	.word	0x00000000
        /*0ba4*/ 	.short	0x010a
        /*0ba6*/ 	.byte	0xff
	.zero		1


	//   ....[170]....
        /*0ba8*/ 	.word	0x00008d10
        /*0bac*/ 	.word	0x00000000
        /*0bb0*/ 	.word	0x00000000
        /*0bb4*/ 	.short	0x010a
        /*0bb6*/ 	.byte	0xff
	.zero		1


	//   ....[171]....
        /*0bb8*/ 	.word	0x00008d70
        /*0bbc*/ 	.word	0x00000000
        /*0bc0*/ 	.word	0x000001d0
        /*0bc4*/ 	.short	0x010a
        /*0bc6*/ 	.byte	0xff
	.zero		1


	//   ....[172]....
        /*0bc8*/ 	.word	0x00008dc0
        /*0bcc*/ 	.word	0x00000000
        /*0bd0*/ 	.word	0x00000150
        /*0bd4*/ 	.short	0x010a
        /*0bd6*/ 	.byte	0xff
	.zero		1


	//   ....[173]....
        /*0bd8*/ 	.word	0x00008e20
        /*0bdc*/ 	.word	0x00000000
        /*0be0*/ 	.word	0x00000148
        /*0be4*/ 	.short	0x010a
        /*0be6*/ 	.byte	0xff
	.zero		1


	//   ....[174]....
        /*0be8*/ 	.word	0x00008e80
        /*0bec*/ 	.word	0x00000000
        /*0bf0*/ 	.word	0x00000128
        /*0bf4*/ 	.short	0x010a
        /*0bf6*/ 	.byte	0xff
	.zero		1


	//   ....[175]....
        /*0bf8*/ 	.word	0x00008ee0
        /*0bfc*/ 	.word	0x00000000
        /*0c00*/ 	.word	0x00000128
        /*0c04*/ 	.short	0x010a
        /*0c06*/ 	.byte	0xff
	.zero		1


	//   ....[176]....
        /*0c08*/ 	.word	0x00008f40
        /*0c0c*/ 	.word	0x00000000
        /*0c10*/ 	.word	0x00000000
        /*0c14*/ 	.short	0x010a
        /*0c16*/ 	.byte	0xff
	.zero		1


	//   ....[177]....
        /*0c18*/ 	.word	0x00008fa0
        /*0c1c*/ 	.word	0x00000000
        /*0c20*/ 	.word	0x00000000
        /*0c24*/ 	.short	0x010a
        /*0c26*/ 	.byte	0xff
	.zero		1


	//   ....[178]....
        /*0c28*/ 	.word	0x00008ff0
        /*0c2c*/ 	.word	0x00000000
        /*0c30*/ 	.word	0x00000150
        /*0c34*/ 	.short	0x010a
        /*0c36*/ 	.byte	0xff
	.zero		1


	//   ....[179]....
        /*0c38*/ 	.word	0x00009040
        /*0c3c*/ 	.word	0x00000000
        /*0c40*/ 	.word	0x00000110
        /*0c44*/ 	.short	0x010a
        /*0c46*/ 	.byte	0xff
	.zero		1


	//   ....[180]....
        /*0c48*/ 	.word	0x00009090
        /*0c4c*/ 	.word	0x0000004f
        /*0c50*/ 	.word	0x00000170
        /*0c54*/ 	.short	0x010a
        /*0c56*/ 	.byte	0xff
	.zero		1


	//   ....[181]....
        /*0c58*/ 	.word	0x000090e0
        /*0c5c*/ 	.word	0x00000003
        /*0c60*/ 	.word	0x00000110
        /*0c64*/ 	.short	0x010a
        /*0c66*/ 	.byte	0xff
	.zero		1


	//----- nvinfo : EIATTR_NUM_MBARRIERS
	.align		4
.L_47:
        /*0c68*/ 	.byte	0x03, 0x38
        /*0c6a*/ 	.short	0x003b


	//----- nvinfo : EIATTR_EXIT_INSTR_OFFSETS
	.align		4
        /*0c6c*/ 	.byte	0x04, 0x1c
        /*0c6e*/ 	.short	(.L_49 - .L_48)


	//   ....[0]....
.L_48:
        /*0c70*/ 	.word	0x000030f0


	//   ....[1]....
        /*0c74*/ 	.word	0x000035e0


	//   ....[2]....
        /*0c78*/ 	.word	0x00003640


	//   ....[3]....
        /*0c7c*/ 	.word	0x000049c0


	//   ....[4]....
        /*0c80*/ 	.word	0x00005970


	//   ....[5]....
        /*0c84*/ 	.word	0x000059b0


	//   ....[6]....
        /*0c88*/ 	.word	0x00008010


	//   ....[7]....
        /*0c8c*/ 	.word	0x00008080


	//   ....[8]....
        /*0c90*/ 	.word	0x000080b0


	//   ....[9]....
        /*0c94*/ 	.word	0x00008120


	//----- nvinfo : EIATTR_MAX_THREADS
	.align		4
.L_49:
        /*0c98*/ 	.byte	0x04, 0x05
        /*0c9a*/ 	.short	(.L_51 - .L_50)
.L_50:
        /*0c9c*/ 	.word	0x00000100
        /*0ca0*/ 	.word	0x00000001
        /*0ca4*/ 	.word	0x00000001


	//----- nvinfo : EIATTR_CRS_STACK_SIZE
	.align		4
.L_51:
        /*0ca8*/ 	.byte	0x04, 0x1e
        /*0caa*/ 	.short	(.L_53 - .L_52)
.L_52:
        /*0cac*/ 	.word	0x00000000


	//----- nvinfo : EIATTR_CBANK_PARAM_SIZE
	.align		4
.L_53:
        /*0cb0*/ 	.byte	0x03, 0x19
        /*0cb2*/ 	.short	0x0800


	//----- nvinfo : EIATTR_PARAM_CBANK
	.align		4
        /*0cb4*/ 	.byte	0x04, 0x0a
        /*0cb6*/ 	.short	(.L_55 - .L_54)
	.align		4
.L_54:
        /*0cb8*/ 	.word	index@(.nv.constant0._ZN7cutlass13device_kernelINS_4gemm6kernel13GemmUniversalIN4cute5tupleIJiiiiEEENS1_10collective13CollectiveMmaINS1_35MainloopSm100TmaUmmaWarpSpecializedILi17ELi2ELi4ENS5_IJNS4_1CILi2EEENSA_ILi1EEESC_EEEEENS5_IJNSA_ILi128EEENSA_ILi64EEESG_EEENS_6half_tENS5_IJlSC_lEEESI_SJ_NS4_8TiledMMAINS4_8MMA_AtomIJNS4_26SM100_MMA_F16BF16_2x1SM_SSISI_SI_fLi128ELi64ELNS4_4UMMA5MajorE0ELSO_0ELNSN_7ScaleInE0ELSP_0EEEEEENS4_6LayoutINS5_IJSC_SC_SC_EEENS5_IJNSA_ILi0EEESU_SU_EEEEENS5_IJNS4_10UnderscoreESX_SX_EEEEENS4_18SM100_TMA_2SM_LOADENS4_14ComposedLayoutINS4_7SwizzleILi3ELi4ELi3EEENS4_18smem_ptr_flag_bitsILi16EEENSS_INS5_IJNSA_ILi8EEESG_EEENS5_IJSG_SC_EEEEEEEvNS4_8identityES10_S1A_vS1B_EENS_8epilogue10collective18CollectiveEpilogueINS1D_23Sm100TmaWarpSpecializedILi3ELi2ELi16ELb1ELb0EEEJNS5_IJSG_SG_SG_EEENS5_IJNSS_ISG_SC_EENSS_INS5_IJNSA_ILi16EEESB_EEENS5_IJSC_NSA_ILi32EEEEEEEEEEESI_SJ_SI_SJ_NS1D_6fusion15FusionCallbacksIS1H_NS1Q_23LinCombPerRowBiasEltActINS1D_6thread4ReLuESI_fSI_SI_fLi8ELNS_15FloatRoundStyleE2EEES1I_S1P_JEEENS4_5SM1004TMEM4LOAD26SM100_TMEM_LOAD_32dp32b16xENS4_13SM90_TMA_LOADENS11_INS12_ILi1ELi4ELi3EEES15_NSS_INS5_IJS16_S1K_EEENS5_IJS1K_SC_EEEEEEENS4_39AutoVectorizingCopyWithAssumedAlignmentILi128EEENS4_14SM90_TMA_STOREES27_S29_S29_EEEvvEEEEvNT_6ParamsE)
        /*0cbc*/ 	.short	0x0380
        /*0cbe*/ 	.short	0x0800


	//----- nvinfo : EIATTR_SW_WAR
	.align		4
.L_55:
        /*0cc0*/ 	.byte	0x04, 0x36
        /*0cc2*/ 	.short	(.L_57 - .L_56)
.L_56:
        /*0cc4*/ 	.word	0x00000008
.L_57:


//--------------------- .nv.callgraph             --------------------------
	.section	.nv.callgraph,"",@"SHT_CUDA_CALLGRAPH"
	.align	4
	.sectionentsize	8
	.align		4
        /*0000*/ 	.word	0x00000000
	.align		4
        /*0004*/ 	.word	0xffffffff
	.align		4
        /*0008*/ 	.word	index@(_ZN7cutlass13device_kernelINS_4gemm6kernel13GemmUniversalIN4cute5tupleIJiiiiEEENS1_10collective13CollectiveMmaINS1_35MainloopSm100TmaUmmaWarpSpecializedILi17ELi2ELi4ENS5_IJNS4_1CILi2EEENSA_ILi1EEESC_EEEEENS5_IJNSA_ILi128EEENSA_ILi64EEESG_EEENS_6half_tENS5_IJlSC_lEEESI_SJ_NS4_8TiledMMAINS4_8MMA_AtomIJNS4_26SM100_MMA_F16BF16_2x1SM_SSISI_SI_fLi128ELi64ELNS4_4UMMA5MajorE0ELSO_0ELNSN_7ScaleInE0ELSP_0EEEEEENS4_6LayoutINS5_IJSC_SC_SC_EEENS5_IJNSA_ILi0EEESU_SU_EEEEENS5_IJNS4_10UnderscoreESX_SX_EEEEENS4_18SM100_TMA_2SM_LOADENS4_14ComposedLayoutINS4_7SwizzleILi3ELi4ELi3EEENS4_18smem_ptr_flag_bitsILi16EEENSS_INS5_IJNSA_ILi8EEESG_EEENS5_IJSG_SC_EEEEEEEvNS4_8identityES10_S1A_vS1B_EENS_8epilogue10collective18CollectiveEpilogueINS1D_23Sm100TmaWarpSpecializedILi3ELi2ELi16ELb1ELb0EEEJNS5_IJSG_SG_SG_EEENS5_IJNSS_ISG_SC_EENSS_INS5_IJNSA_ILi16EEESB_EEENS5_IJSC_NSA_ILi32EEEEEEEEEEESI_SJ_SI_SJ_NS1D_6fusion15FusionCallbacksIS1H_NS1Q_23LinCombPerRowBiasEltActINS1D_6thread4ReLuESI_fSI_SI_fLi8ELNS_15FloatRoundStyleE2EEES1I_S1P_JEEENS4_5SM1004TMEM4LOAD26SM100_TMEM_LOAD_32dp32b16xENS4_13SM90_TMA_LOADENS11_INS12_ILi1ELi4ELi3EEES15_NSS_INS5_IJS16_S1K_EEENS5_IJS1K_SC_EEEEEEENS4_39AutoVectorizingCopyWithAssumedAlignmentILi128EEENS4_14SM90_TMA_STOREES27_S29_S29_EEEvvEEEEvNT_6ParamsE)
	.align		4
        /*000c*/ 	.word	index@(__assertfail)
	.align		4
        /*0010*/ 	.word	0x00000000
	.align		4
        /*0014*/ 	.word	0xfffffffe
	.align		4
        /*0018*/ 	.word	0x00000000
	.align		4
        /*001c*/ 	.word	0xfffffffd
	.align		4
        /*0020*/ 	.word	0x00000000
	.align		4
        /*0024*/ 	.word	0xfffffffc


//--------------------- .nv.constant4             --------------------------
	.section	.nv.constant4,"a",@progbits
	.align	8
	.align		8
.nv.constant4:
        /*0000*/ 	.dword	__assertfail
	.align		8
        /*0008*/ 	.dword	__unnamed_1
	.align		8
        /*0010*/ 	.dword	__unnamed_2
	.align		8
        /*0018*/ 	.dword	_ZN39_INTERNAL_79f0a434_4_k_cu_dfe7e6da_29884cuda3std3__45__cpo5beginE
	.align		8
        /*0020*/ 	.dword	_ZN39_INTERNAL_79f0a434_4_k_cu_dfe7e6da_29884cuda3std3__45__cpo3endE
	.align		8
        /*0028*/ 	.dword	_ZN39_INTERNAL_79f0a434_4_k_cu_dfe7e6da_29884cuda3std3__45__cpo6cbeginE
	.align		8
        /*0030*/ 	.dword	_ZN39_INTERNAL_79f0a434_4_k_cu_dfe7e6da_29884cuda3std3__45__cpo4cendE
	.align		8
        /*0038*/ 	.dword	_ZN39_INTERNAL_79f0a434_4_k_cu_dfe7e6da_29884cuda3std3__441_GLOBAL__N__79f0a434_4_k_cu_dfe7e6da_29886ignoreE
	.align		8
        /*0040*/ 	.dword	_ZN39_INTERNAL_79f0a434_4_k_cu_dfe7e6da_29884cuda3std3__419piecewise_constructE
	.align		8
        /*0048*/ 	.dword	_ZN39_INTERNAL_79f0a434_4_k_cu_dfe7e6da_29884cuda3std3__48in_placeE
	.align		8
        /*0050*/ 	.dword	_ZN39_INTERNAL_79f0a434_4_k_cu_dfe7e6da_29884cuda3std6ranges3__45__cpo4swapE
	.align		8
        /*0058*/ 	.dword	_ZN39_INTERNAL_79f0a434_4_k_cu_dfe7e6da_29884cuda3std6ranges3__45__cpo9iter_moveE
	.align		8
        /*0060*/ 	.dword	_ZN39_INTERNAL_79f0a434_4_k_cu_dfe7e6da_29884cute7productE
	.align		8
        /*0068*/ 	.dword	_ZN39_INTERNAL_79f0a434_4_k_cu_dfe7e6da_29884cute1_E
	.align		8
        /*0070*/ 	.dword	$str$25
	.align		8
        /*0078*/ 	.dword	$str$26
	.align		8
        /*0080*/ 	.dword	$str$27
	.align		8
        /*0088*/ 	.dword	$str$28


//--------------------- .text._ZN7cutlass13device_kernelINS_4gemm6kernel13GemmUniversalIN4cute5tupleIJiiiiEEENS1_10collective13CollectiveMmaINS1_35MainloopSm100TmaUmmaWarpSpecializedILi17ELi2ELi4ENS5_IJNS4_1CILi2EEENSA_ILi1EEESC_EEEEENS5_IJNSA_ILi128EEENSA_ILi64EEESG_EEENS_6half_tENS5_IJlSC_lEEESI_SJ_NS4_8TiledMMAINS4_8MMA_AtomIJNS4_26SM100_MMA_F16BF16_2x1SM_SSISI_SI_fLi128ELi64ELNS4_4UMMA5MajorE0ELSO_0ELNSN_7ScaleInE0ELSP_0EEEEEENS4_6LayoutINS5_IJSC_SC_SC_EEENS5_IJNSA_ILi0EEESU_SU_EEEEENS5_IJNS4_10UnderscoreESX_SX_EEEEENS4_18SM100_TMA_2SM_LOADENS4_14ComposedLayoutINS4_7SwizzleILi3ELi4ELi3EEENS4_18smem_ptr_flag_bitsILi16EEENSS_INS5_IJNSA_ILi8EEESG_EEENS5_IJSG_SC_EEEEEEEvNS4_8identityES10_S1A_vS1B_EENS_8epilogue10collective18CollectiveEpilogueINS1D_23Sm100TmaWarpSpecializedILi3ELi2ELi16ELb1ELb0EEEJNS5_IJSG_SG_SG_EEENS5_IJNSS_ISG_SC_EENSS_INS5_IJNSA_ILi16EEESB_EEENS5_IJSC_NSA_ILi32EEEEEEEEEEESI_SJ_SI_SJ_NS1D_6fusion15FusionCallbacksIS1H_NS1Q_23LinCombPerRowBiasEltActINS1D_6thread4ReLuESI_fSI_SI_fLi8ELNS_15FloatRoundStyleE2EEES1I_S1P_JEEENS4_5SM1004TMEM4LOAD26SM100_TMEM_LOAD_32dp32b16xENS4_13SM90_TMA_LOADENS11_INS12_ILi1ELi4ELi3EEES15_NSS_INS5_IJS16_S1K_EEENS5_IJS1K_SC_EEEEEEENS4_39AutoVectorizingCopyWithAssumedAlignmentILi128EEENS4_14SM90_TMA_STOREES27_S29_S29_EEEvvEEEEvNT_6ParamsE --------------------------
	.section	.text._ZN7cutlass13device_kernelINS_4gemm6kernel13GemmUniversalIN4cute5tupleIJiiiiEEENS1_10collective13CollectiveMmaINS1_35MainloopSm100TmaUmmaWarpSpecializedILi17ELi2ELi4ENS5_IJNS4_1CILi2EEENSA_ILi1EEESC_EEEEENS5_IJNSA_ILi128EEENSA_ILi64EEESG_EEENS_6half_tENS5_IJlSC_lEEESI_SJ_NS4_8TiledMMAINS4_8MMA_AtomIJNS4_26SM100_MMA_F16BF16_2x1SM_SSISI_SI_fLi128ELi64ELNS4_4UMMA5MajorE0ELSO_0ELNSN_7ScaleInE0ELSP_0EEEEEENS4_6LayoutINS5_IJSC_SC_SC_EEENS5_IJNSA_ILi0EEESU_SU_EEEEENS5_IJNS4_10UnderscoreESX_SX_EEEEENS4_18SM100_TMA_2SM_LOADENS4_14ComposedLayoutINS4_7SwizzleILi3ELi4ELi3EEENS4_18smem_ptr_flag_bitsILi16EEENSS_INS5_IJNSA_ILi8EEESG_EEENS5_IJSG_SC_EEEEEEEvNS4_8identityES10_S1A_vS1B_EENS_8epilogue10collective18CollectiveEpilogueINS1D_23Sm100TmaWarpSpecializedILi3ELi2ELi16ELb1ELb0EEEJNS5_IJSG_SG_SG_EEENS5_IJNSS_ISG_SC_EENSS_INS5_IJNSA_ILi16EEESB_EEENS5_IJSC_NSA_ILi32EEEEEEEEEEESI_SJ_SI_SJ_NS1D_6fusion15FusionCallbacksIS1H_NS1Q_23LinCombPerRowBiasEltActINS1D_6thread4ReLuESI_fSI_SI_fLi8ELNS_15FloatRoundStyleE2EEES1I_S1P_JEEENS4_5SM1004TMEM4LOAD26SM100_TMEM_LOAD_32dp32b16xENS4_13SM90_TMA_LOADENS11_INS12_ILi1ELi4ELi3EEES15_NSS_INS5_IJS16_S1K_EEENS5_IJS1K_SC_EEEEEEENS4_39AutoVectorizingCopyWithAssumedAlignmentILi128EEENS4_14SM90_TMA_STOREES27_S29_S29_EEEvvEEEEvNT_6ParamsE,"ax",@progbits
	.align	128
.text._ZN7cutlass13device_kernelINS_4gemm6kernel13GemmUniversalIN4cute5tupleIJiiiiEEENS1_10collective13CollectiveMmaINS1_35MainloopSm100TmaUmmaWarpSpecializedILi17ELi2ELi4ENS5_IJNS4_1CILi2EEENSA_ILi1EEESC_EEEEENS5_IJNSA_ILi128EEENSA_ILi64EEESG_EEENS_6half_tENS5_IJlSC_lEEESI_SJ_NS4_8TiledMMAINS4_8MMA_AtomIJNS4_26SM100_MMA_F16BF16_2x1SM_SSISI_SI_fLi128ELi64ELNS4_4UMMA5MajorE0ELSO_0ELNSN_7ScaleInE0ELSP_0EEEEEENS4_6LayoutINS5_IJSC_SC_SC_EEENS5_IJNSA_ILi0EEESU_SU_EEEEENS5_IJNS4_10UnderscoreESX_SX_EEEEENS4_18SM100_TMA_2SM_LOADENS4_14ComposedLayoutINS4_7SwizzleILi3ELi4ELi3EEENS4_18smem_ptr_flag_bitsILi16EEENSS_INS5_IJNSA_ILi8EEESG_EEENS5_IJSG_SC_EEEEEEEvNS4_8identityES10_S1A_vS1B_EENS_8epilogue10collective18CollectiveEpilogueINS1D_23Sm100TmaWarpSpecializedILi3ELi2ELi16ELb1ELb0EEEJNS5_IJSG_SG_SG_EEENS5_IJNSS_ISG_SC_EENSS_INS5_IJNSA_ILi16EEESB_EEENS5_IJSC_NSA_ILi32EEEEEEEEEEESI_SJ_SI_SJ_NS1D_6fusion15FusionCallbacksIS1H_NS1Q_23LinCombPerRowBiasEltActINS1D_6thread4ReLuESI_fSI_SI_fLi8ELNS_15FloatRoundStyleE2EEES1I_S1P_JEEENS4_5SM1004TMEM4LOAD26SM100_TMEM_LOAD_32dp32b16xENS4_13SM90_TMA_LOADENS11_INS12_ILi1ELi4ELi3EEES15_NSS_INS5_IJS16_S1K_EEENS5_IJS1K_SC_EEEEEEENS4_39AutoVectorizingCopyWithAssumedAlignmentILi128EEENS4_14SM90_TMA_STOREES27_S29_S29_EEEvvEEEEvNT_6ParamsE:
        .type           _ZN7cutlass13device_kernelINS_4gemm6kernel13GemmUniversalIN4cute5tupleIJiiiiEEENS1_10collective13CollectiveMmaINS1_35MainloopSm100TmaUmmaWarpSpecializedILi17ELi2ELi4ENS5_IJNS4_1CILi2EEENSA_ILi1EEESC_EEEEENS5_IJNSA_ILi128EEENSA_ILi64EEESG_EEENS_6half_tENS5_IJlSC_lEEESI_SJ_NS4_8TiledMMAINS4_8MMA_AtomIJNS4_26SM100_MMA_F16BF16_2x1SM_SSISI_SI_fLi128ELi64ELNS4_4UMMA5MajorE0ELSO_0ELNSN_7ScaleInE0ELSP_0EEEEEENS4_6LayoutINS5_IJSC_SC_SC_EEENS5_IJNSA_ILi0EEESU_SU_EEEEENS5_IJNS4_10UnderscoreESX_SX_EEEEENS4_18SM100_TMA_2SM_LOADENS4_14ComposedLayoutINS4_7SwizzleILi3ELi4ELi3EEENS4_18smem_ptr_flag_bitsILi16EEENSS_INS5_IJNSA_ILi8EEESG_EEENS5_IJSG_SC_EEEEEEEvNS4_8identityES10_S1A_vS1B_EENS_8epilogue10collective18CollectiveEpilogueINS1D_23Sm100TmaWarpSpecializedILi3ELi2ELi16ELb1ELb0EEEJNS5_IJSG_SG_SG_EEENS5_IJNSS_ISG_SC_EENSS_INS5_IJNSA_ILi16EEESB_EEENS5_IJSC_NSA_ILi32EEEEEEEEEEESI_SJ_SI_SJ_NS1D_6fusion15FusionCallbacksIS1H_NS1Q_23LinCombPerRowBiasEltActINS1D_6thread4ReLuESI_fSI_SI_fLi8ELNS_15FloatRoundStyleE2EEES1I_S1P_JEEENS4_5SM1004TMEM4LOAD26SM100_TMEM_LOAD_32dp32b16xENS4_13SM90_TMA_LOADENS11_INS12_ILi1ELi4ELi3EEES15_NSS_INS5_IJS16_S1K_EEENS5_IJS1K_SC_EEEEEEENS4_39AutoVectorizingCopyWithAssumedAlignmentILi128EEENS4_14SM90_TMA_STOREES27_S29_S29_EEEvvEEEEvNT_6ParamsE,@function
        .size           _ZN7cutlass13device_kernelINS_4gemm6kernel13GemmUniversalIN4cute5tupleIJiiiiEEENS1_10collective13CollectiveMmaINS1_35MainloopSm100TmaUmmaWarpSpecializedILi17ELi2ELi4ENS5_IJNS4_1CILi2EEENSA_ILi1EEESC_EEEEENS5_IJNSA_ILi128EEENSA_ILi64EEESG_EEENS_6half_tENS5_IJlSC_lEEESI_SJ_NS4_8TiledMMAINS4_8MMA_AtomIJNS4_26SM100_MMA_F16BF16_2x1SM_SSISI_SI_fLi128ELi64ELNS4_4UMMA5MajorE0ELSO_0ELNSN_7ScaleInE0ELSP_0EEEEEENS4_6LayoutINS5_IJSC_SC_SC_EEENS5_IJNSA_ILi0EEESU_SU_EEEEENS5_IJNS4_10UnderscoreESX_SX_EEEEENS4_18SM100_TMA_2SM_LOADENS4_14ComposedLayoutINS4_7SwizzleILi3ELi4ELi3EEENS4_18smem_ptr_flag_bitsILi16EEENSS_INS5_IJNSA_ILi8EEESG_EEENS5_IJSG_SC_EEEEEEEvNS4_8identityES10_S1A_vS1B_EENS_8epilogue10collective18CollectiveEpilogueINS1D_23Sm100TmaWarpSpecializedILi3ELi2ELi16ELb1ELb0EEEJNS5_IJSG_SG_SG_EEENS5_IJNSS_ISG_SC_EENSS_INS5_IJNSA_ILi16EEESB_EEENS5_IJSC_NSA_ILi32EEEEEEEEEEESI_SJ_SI_SJ_NS1D_6fusion15FusionCallbacksIS1H_NS1Q_23LinCombPerRowBiasEltActINS1D_6thread4ReLuESI_fSI_SI_fLi8ELNS_15FloatRoundStyleE2EEES1I_S1P_JEEENS4_5SM1004TMEM4LOAD26SM100_TMEM_LOAD_32dp32b16xENS4_13SM90_TMA_LOADENS11_INS12_ILi1ELi4ELi3EEES15_NSS_INS5_IJS16_S1K_EEENS5_IJS1K_SC_EEEEEEENS4_39AutoVectorizingCopyWithAssumedAlignmentILi128EEENS4_14SM90_TMA_STOREES27_S29_S29_EEEvvEEEEvNT_6ParamsE,(.L_x_217 - _ZN7cutlass13device_kernelINS_4gemm6kernel13GemmUniversalIN4cute5tupleIJiiiiEEENS1_10collective13CollectiveMmaINS1_35MainloopSm100TmaUmmaWarpSpecializedILi17ELi2ELi4ENS5_IJNS4_1CILi2EEENSA_ILi1EEESC_EEEEENS5_IJNSA_ILi128EEENSA_ILi64EEESG_EEENS_6half_tENS5_IJlSC_lEEESI_SJ_NS4_8TiledMMAINS4_8MMA_AtomIJNS4_26SM100_MMA_F16BF16_2x1SM_SSISI_SI_fLi128ELi64ELNS4_4UMMA5MajorE0ELSO_0ELNSN_7ScaleInE0ELSP_0EEEEEENS4_6LayoutINS5_IJSC_SC_SC_EEENS5_IJNSA_ILi0EEESU_SU_EEEEENS5_IJNS4_10UnderscoreESX_SX_EEEEENS4_18SM100_TMA_2SM_LOADENS4_14ComposedLayoutINS4_7SwizzleILi3ELi4ELi3EEENS4_18smem_ptr_flag_bitsILi16EEENSS_INS5_IJNSA_ILi8EEESG_EEENS5_IJSG_SC_EEEEEEEvNS4_8identityES10_S1A_vS1B_EENS_8epilogue10collective18CollectiveEpilogueINS1D_23Sm100TmaWarpSpecializedILi3ELi2ELi16ELb1ELb0EEEJNS5_IJSG_SG_SG_EEENS5_IJNSS_ISG_SC_EENSS_INS5_IJNSA_ILi16EEESB_EEENS5_IJSC_NSA_ILi32EEEEEEEEEEESI_SJ_SI_SJ_NS1D_6fusion15FusionCallbacksIS1H_NS1Q_23LinCombPerRowBiasEltActINS1D_6thread4ReLuESI_fSI_SI_fLi8ELNS_15FloatRoundStyleE2EEES1I_S1P_JEEENS4_5SM1004TMEM4LOAD26SM100_TMEM_LOAD_32dp32b16xENS4_13SM90_TMA_LOADENS11_INS12_ILi1ELi4ELi3EEES15_NSS_INS5_IJS16_S1K_EEENS5_IJS1K_SC_EEEEEEENS4_39AutoVectorizingCopyWithAssumedAlignmentILi128EEENS4_14SM90_TMA_STOREES27_S29_S29_EEEvvEEEEvNT_6ParamsE)
        .other          _ZN7cutlass13device_kernelINS_4gemm6kernel13GemmUniversalIN4cute5tupleIJiiiiEEENS1_10collective13CollectiveMmaINS1_35MainloopSm100TmaUmmaWarpSpecializedILi17ELi2ELi4ENS5_IJNS4_1CILi2EEENSA_ILi1EEESC_EEEEENS5_IJNSA_ILi128EEENSA_ILi64EEESG_EEENS_6half_tENS5_IJlSC_lEEESI_SJ_NS4_8TiledMMAINS4_8MMA_AtomIJNS4_26SM100_MMA_F16BF16_2x1SM_SSISI_SI_fLi128ELi64ELNS4_4UMMA5MajorE0ELSO_0ELNSN_7ScaleInE0ELSP_0EEEEEENS4_6LayoutINS5_IJSC_SC_SC_EEENS5_IJNSA_ILi0EEESU_SU_EEEEENS5_IJNS4_10UnderscoreESX_SX_EEEEENS4_18SM100_TMA_2SM_LOADENS4_14ComposedLayoutINS4_7SwizzleILi3ELi4ELi3EEENS4_18smem_ptr_flag_bitsILi16EEENSS_INS5_IJNSA_ILi8EEESG_EEENS5_IJSG_SC_EEEEEEEvNS4_8identityES10_S1A_vS1B_EENS_8epilogue10collective18CollectiveEpilogueINS1D_23Sm100TmaWarpSpecializedILi3ELi2ELi16ELb1ELb0EEEJNS5_IJSG_SG_SG_EEENS5_IJNSS_ISG_SC_EENSS_INS5_IJNSA_ILi16EEESB_EEENS5_IJSC_NSA_ILi32EEEEEEEEEEESI_SJ_SI_SJ_NS1D_6fusion15FusionCallbacksIS1H_NS1Q_23LinCombPerRowBiasEltActINS1D_6thread4ReLuESI_fSI_SI_fLi8ELNS_15FloatRoundStyleE2EEES1I_S1P_JEEENS4_5SM1004TMEM4LOAD26SM100_TMEM_LOAD_32dp32b16xENS4_13SM90_TMA_LOADENS11_INS12_ILi1ELi4ELi3EEES15_NSS_INS5_IJS16_S1K_EEENS5_IJS1K_SC_EEEEEEENS4_39AutoVectorizingCopyWithAssumedAlignmentILi128EEENS4_14SM90_TMA_STOREES27_S29_S29_EEEvvEEEEvNT_6ParamsE,@"STO_CUDA_ENTRY STV_DEFAULT"
_ZN7cutlass13device_kernelINS_4gemm6kernel13GemmUniversalIN4cute5tupleIJiiiiEEENS1_10collective13CollectiveMmaINS1_35MainloopSm100TmaUmmaWarpSpecializedILi17ELi2ELi4ENS5_IJNS4_1CILi2EEENSA_ILi1EEESC_EEEEENS5_IJNSA_ILi128EEENSA_ILi64EEESG_EEENS_6half_tENS5_IJlSC_lEEESI_SJ_NS4_8TiledMMAINS4_8MMA_AtomIJNS4_26SM100_MMA_F16BF16_2x1SM_SSISI_SI_fLi128ELi64ELNS4_4UMMA5MajorE0ELSO_0ELNSN_7ScaleInE0ELSP_0EEEEEENS4_6LayoutINS5_IJSC_SC_SC_EEENS5_IJNSA_ILi0EEESU_SU_EEEEENS5_IJNS4_10UnderscoreESX_SX_EEEEENS4_18SM100_TMA_2SM_LOADENS4_14ComposedLayoutINS4_7SwizzleILi3ELi4ELi3EEENS4_18smem_ptr_flag_bitsILi16EEENSS_INS5_IJNSA_ILi8EEESG_EEENS5_IJSG_SC_EEEEEEEvNS4_8identityES10_S1A_vS1B_EENS_8epilogue10collective18CollectiveEpilogueINS1D_23Sm100TmaWarpSpecializedILi3ELi2ELi16ELb1ELb0EEEJNS5_IJSG_SG_SG_EEENS5_IJNSS_ISG_SC_EENSS_INS5_IJNSA_ILi16EEESB_EEENS5_IJSC_NSA_ILi32EEEEEEEEEEESI_SJ_SI_SJ_NS1D_6fusion15FusionCallbacksIS1H_NS1Q_23LinCombPerRowBiasEltActINS1D_6thread4ReLuESI_fSI_SI_fLi8ELNS_15FloatRoundStyleE2EEES1I_S1P_JEEENS4_5SM1004TMEM4LOAD26SM100_TMEM_LOAD_32dp32b16xENS4_13SM90_TMA_LOADENS11_INS12_ILi1ELi4ELi3EEES15_NSS_INS5_IJS16_S1K_EEENS5_IJS1K_SC_EEEEEEENS4_39AutoVectorizingCopyWithAssumedAlignmentILi128EEENS4_14SM90_TMA_STOREES27_S29_S29_EEEvvEEEEvNT_6ParamsE:
[----:B------:R-:W1:Y:S01]  /*0000*/  LDC R1, c[0x0][0x37c] ;  /* 0x0000df00ff017b82 */ /* 0x000e620000000800 */
[----:B------:R-:W2:Y:S01]  /*0010*/  S2R R74, SR_TID.X ;  /* 0x00000000004a7919 */ /* 0x000ea20000002100 */
[----:B------:R-:W3:Y:S06]  /*0020*/  LDCU.64 UR8, c[0x0][0x890] ;  /* 0x00011200ff0877ac */ /* 0x000eec0008000a00 */
[----:B------:R-:W4:Y:S01]  /*0030*/  S2UR UR37, SR_CgaCtaId ;  /* 0x00000000002579c3 */ /* 0x000f220000008800 */
[----:B------:R-:W-:Y:S02]  /*0040*/  PRMT R62, RZ, 0x7610, R62 ;  /* 0x00007610ff3e7816 */ /* 0x000fe4000000003e */
[----:B------:R-:W-:Y:S01]  /*0050*/  ELECT P0, URZ, PT ;  /* 0x0000000000ff782f */ /* 0x000fe20003800000 */
[----:B------:R-:W1:Y:S01]  /*0060*/  LDCU.64 UR46, c[0x0][0x358] ;  /* 0x00006b00ff2e77ac */ /* 0x000e620008000a00 */
[----:B---3--:R-:W-:-:S04]  /*0070*/  UISETP.NE.U32.AND UP0, UPT, UR8, URZ, UPT ;  /* 0x000000ff0800728c */ /* 0x008fc8000bf05070 */
[----:B------:R-:W-:Y:S02]  /*0080*/  UISETP.NE.AND.EX UP1, UPT, UR9, URZ, UPT, UP0 ;  /* 0x000000ff0900728c */ /* 0x000fe4000bf25300 */
[----:B----4-:R-:W-:Y:S02]  /*0090*/  ULOP3.LUT UR5, UR37, 0x1, URZ, 0xc0, !UPT ;  /* 0x0000000125057892 */ /* 0x010fe4000f8ec0ff */
[----:B------:R-:W-:Y:S01]  /*00a0*/  ULOP3.LUT UR4, UR37, 0x1, URZ, 0x3c, !UPT ;  /* 0x0000000125047892 */ /* 0x000fe2000f8e3cff */
[----:B--2---:R-:W-:-:S05]  /*00b0*/  SHF.R.U32.HI R68, RZ, 0x5, R74 ;  /* 0x00000005ff447819 */ /* 0x004fca000001164a */
[----:B------:R-:W2:Y:S02]  /*00c0*/  SHFL.IDX PT, R0, R68, RZ, 0x1f ;  /* 0x00001fff44007589 */ /* 0x000ea400000e0000 */
[----:B--2---:R-:W-:Y:S01]  /*00d0*/  R2UR UR10, R0 ;  /* 0x00000000000a72ca */ /* 0x004fe200000e0000 */
[----:B-1----:R-:W-:Y:S05]  /*00e0*/  BRA.U UP1, `(.L_x_0) ;  /* 0x00000001012c7547 */ /* 0x002fea000b800000 */
[----:B------:R-:W1:Y:S02]  /*00f0*/  LDCU.64 UR6, c[0x0][0x888] ;  /* 0x00011100ff0677ac */ /* 0x000e640008000a00 */
[----:B-1----:R-:W-:-:S04]  /*0100*/  UISETP.NE.U32.AND UP2, UPT, UR6, URZ, UPT ;  /* 0x000000ff0600728c */ /* 0x002fc8000bf45070 */
[----:B------:R-:W-:-:S09]  /*0110*/  UISETP.NE.AND.EX UP2, UPT, UR7, URZ, UPT, UP2 ;  /* 0x000000ff0700728c */ /* 0x000fd2000bf45320 */
[----:B------:R-:W-:Y:S05]  /*0120*/  BRA.U !UP2, `(.L_x_1) ;  /* 0x000000010a107547 */ /* 0x000fea000b800000 */
[----:B------:R-:W1:Y:S02]  /*0130*/  LDC.64 R34, c[0x0][0x888] ;  /* 0x00022200ff227b82 */ /* 0x000e640000000a00 */
[----:B-1----:R1:W5:Y:S01]  /*0140*/  LDG.E R34, desc[UR46][R34.64] ;  /* 0x0000002e22227981 */ /* 0x002362000c1e1900 */
[----:B------:R-:W-:Y:S01]  /*0150*/  HFMA2 R62, -RZ, RZ, 0, 5.9604644775390625e-08 ;  /* 0x00000001ff3e7431 */ /* 0x000fe200000001ff */
[----:B------:R-:W-:Y:S05]  /*0160*/  BRA `(.L_x_0) ;  /* 0x00000000000c7947 */ /* 0x000fea0003800000 */
.L_x_1:
[----:B------:R-:W1:Y:S01]  /*0170*/  LDCU UR6, c[0x0][0x880] ;  /* 0x00011000ff0677ac */ /* 0x000e620008000800 */
[----:B------:R-:W-:Y:S01]  /*0180*/  HFMA2 R62, -RZ, RZ, 0, 5.9604644775390625e-08 ;  /* 0x00000001ff3e7431 */ /* 0x000fe200000001ff */
[----:B-1----:R-:W-:-:S07]  /*0190*/  MOV R34, UR6 ;  /* 0x0000000600227c02 */ /* 0x002fce0008000f00 */
.L_x_0:
[----:B------:R-:W2:Y:S02]  /*01a0*/  LDCU.64 UR6, c[0x0][0x8b0] ;  /* 0x00011600ff0677ac */ /* 0x000ea40008000a00 */
[----:B--2---:R-:W-:-:S04]  /*01b0*/  UISETP.NE.U32.AND UP2, UPT, UR6, URZ, UPT ;  /* 0x000000ff0600728c */ /* 0x004fc8000bf45070 */
[----:B------:R-:W-:-:S09]  /*01c0*/  UISETP.NE.AND.EX UP2, UPT, UR7, URZ, UPT, UP2 ;  /* 0x000000ff0700728c */ /* 0x000fd2000bf45320 */
[----:B------:R-:W-:Y:S05]  /*01d0*/  BRA.U UP2, `(.L_x_2) ;  /* 0x0000000102247547 */ /* 0x000fea000b800000 */
[----:B------:R-:W2:Y:S02]  /*01e0*/  LDCU.64 UR6, c[0x0][0x8a8] ;  /* 0x00011500ff0677ac */ /* 0x000ea40008000a00 */
[----:B--2---:R-:W-:-:S04]  /*01f0*/  UISETP.NE.U32.AND UP2, UPT, UR6, URZ, UPT ;  /* 0x000000ff0600728c */ /* 0x004fc8000bf45070 */
[----:B------:R-:W-:-:S09]  /*0200*/  UISETP.NE.AND.EX UP2, UPT, UR7, URZ, UPT, UP2 ;  /* 0x000000ff0700728c */ /* 0x000fd2000bf45320 */
[----:B------:R-:W-:Y:S05]  /*0210*/  BRA.U !UP2, `(.L_x_3) ;  /* 0x000000010a0c7547 */ /* 0x000fea000b800000 */
[----:B------:R-:W2:Y:S02]  /*0220*/  LDC.64 R2, c[0x0][0x8a8] ;  /* 0x00022a00ff027b82 */ /* 0x000ea40000000a00 */
[----:B--2---:R2:W5:Y:S01]  /*0230*/  LDG.E R33, desc[UR46][R2.64] ;  /* 0x0000002e02217981 */ /* 0x004562000c1e1900 */
[----:B------:R-:W-:Y:S05]  /*0240*/  BRA `(.L_x_2) ;  /* 0x0000000000087947 */ /* 0x000fea0003800000 */
.L_x_3:
[----:B------:R-:W2:Y:S02]  /*0250*/  LDCU UR6, c[0x0][0x8a0] ;  /* 0x00011400ff0677ac */ /* 0x000ea40008000800 */
[----:B--2---:R-:W-:Y:S02]  /*0260*/  MOV R33, UR6 ;  /* 0x0000000600217c02 */ /* 0x004fe40008000f00 */
.L_x_2:
[----:B------:R-:W-:Y:S01]  /*0270*/  IMAD.U32 R0, RZ, RZ, UR10 ;  /* 0x0000000aff007e24 */ /* 0x000fe2000f8e00ff */
[----:B------:R-:W-:Y:S04]  /*0280*/  BSSY.RECONVERGENT B0, `(.L_x_4) ;  /* 0x000000c000007945 */ /* 0x000fe80003800200 */
[C---:B------:R-:W-:Y:S02]  /*0290*/  ISETP.NE.OR P2, PT, R0.reuse, 0x1, !P0 ;  /* 0x000000010000780c */ /* 0x040fe40004745670 */
[----:B------:R-:W-:-:S11]  /*02a0*/  ISETP.NE.OR P1, PT, R0, 0x3, !P0 ;  /* 0x000000030000780c */ /* 0x000fd60004725670 */
[----:B------:R-:W-:Y:S05]  /*02b0*/  @P2 BRA `(.L_x_5) ;  /* 0x0000000000202947 */ /* 0x000fea0003800000 */
[----:B------:R-:W3:Y:S02]  /*02c0*/  LDCU.64 UR6, c[0x0][0x348] ;  /* 0x00006900ff0677ac */ /* 0x000ee40008000a00 */
[----:B---3--:R-:W-:Y:S02]  /*02d0*/  UIADD3 UR12, UP3, UPT, UR6, 0x80, URZ ;  /* 0x00000080060c7890 */ /* 0x008fe4000ff7e0ff */
[----:B------:R-:W-:Y:S02]  /*02e0*/  UIADD3 UR6, UP2, UPT, UR6, 0x180, URZ ;  /* 0x0000018006067890 */ /* 0x000fe4000ff5e0ff */
[----:B------:R-:W-:Y:S02]  /*02f0*/  UIADD3.X UR13, UPT, UPT, URZ, UR7, URZ, UP3, !UPT ;  /* 0x00000007ff0d7290 */ /* 0x000fe40009ffe4ff */
[----:B------:R-:W-:-:S07]  /*0300*/  UIADD3.X UR7, UPT, UPT, URZ, UR7, URZ, UP2, !UPT ;  /* 0x00000007ff077290 */ /* 0x000fce00097fe4ff */
[----:B------:R3:W-:Y:S02]  /*0310*/  UTMACCTL.PF [UR12] ;  /* 0x000000000c0079b9 */ /* 0x0007e40008040000 */
[----:B------:R3:W-:Y:S02]  /*0320*/  UTMACCTL.PF [UR6] ;  /* 0x00000000060079b9 */ /* 0x0007e40008040000 */
[----:B---3--:R-:W-:Y:S01]  /*0330*/  NOP ;  /* 0x0000000000007918 */ /* 0x008fe20000000000 */
.L_x_5:
[----:B------:R-:W-:Y:S05]  /*0340*/  BSYNC.RECONVERGENT B0 ;  /* 0x0000000000007941 */ /* 0x000fea0003800200 */
.L_x_4:
[----:B------:R-:W-:Y:S04]  /*0350*/  BSSY.RECONVERGENT B0, `(.L_x_6) ;  /* 0x000000a000007945 */ /* 0x000fe80003800200 */
        /* <DEDUP_REMOVED lines=9> */
.L_x_7:
[----:B------:R-:W-:Y:S05]  /*03f0*/  BSYNC.RECONVERGENT B0 ;  /* 0x0000000000007941 */ /* 0x000fea0003800200 */
.L_x_6:
[----:B------:R-:W3:Y:S01]  /*0400*/  LDCU.64 UR6, c[0x0][0x888] ;  /* 0x00011100ff0677ac */ /* 0x000ee20008000a00 */
[----:B------:R-:W-:Y:S01]  /*0410*/  PLOP3.LUT P1, PT, PT, PT, UP0, 0x80, 0x8 ;  /* 0x000000000008781c */ /* 0x000fe20003f2f008 */
[----:B------:R-:W-:-:S03]  /*0420*/  UPLOP3.LUT UP5, UPT, UPT, UPT, UPT, 0x40, 0x4 ;  /* 0x000000000004789c */ /* 0x000fc60003fae870 */
[----:B------:R-:W-:Y:S01]  /*0430*/  ISETP.NE.AND.EX P1, PT, RZ, UR9, PT, P1 ;  /* 0x00000009ff007c0c */ /* 0x000fe2000bf25310 */
[----:B---3--:R-:W-:-:S04]  /*0440*/  UISETP.NE.U32.AND UP4, UPT, UR6, URZ, UPT ;  /* 0x000000ff0600728c */ /* 0x008fc8000bf85070 */
[----:B------:R-:W-:-:S06]  /*0450*/  UISETP.NE.AND.EX UP4, UPT, UR7, URZ, UPT, UP4 ;  /* 0x000000ff0700728c */ /* 0x000fcc000bf85340 */
[----:B------:R-:W-:-:S13]  /*0460*/  PLOP3.LUT P2, PT, PT, PT, UP4, 0x80, 0x8 ;  /* 0x000000000008781c */ /* 0x000fda0003f4f048 */
[----:B------:R-:W-:Y:S05]  /*0470*/  @P2 BRA P1, `(.L_x_8) ;  /* 0x0000000000142947 */ /* 0x000fea0000800000 */
[----:B------:R-:W-:Y:S01]  /*0480*/  PLOP3.LUT P2, PT, PT, PT, UP1, 0x80, 0x8 ;  /* 0x000000000008781c */ /* 0x000fe20003f4f018 */
[----:B------:R-:W-:-:S12]  /*0490*/  UPLOP3.LUT UP5, UPT, UPT, UPT, UP4, 0x40, 0x4 ;  /* 0x000000000004789c */ /* 0x000fd80003fae840 */
[----:B-----5:R-:W-:-:S13]  /*04a0*/  @!P2 FSETP.EQ.AND P1, PT, R34, RZ, PT ;  /* 0x000000ff2200a20b */ /* 0x020fda0003f22000 */
[----:B------:R-:W-:Y:S01]  /*04b0*/  @!P2 VOTEU.ANY UP0, P1 ;  /* 0x0000000000ffa886 */ /* 0x000fe20000800100 */
[----:B------:R-:W-:-:S11]  /*04c0*/  @!UP1 UPLOP3.LUT UP5, UPT, UPT, UPT, UP0, 0x80, 0x8 ;  /* 0x000000000008989c */ /* 0x000fd60003faf000 */
.L_x_8:
[----:B------:R-:W3:Y:S01]  /*04d0*/  SHFL.IDX PT, R0, R68, RZ, 0x1f ;  /* 0x00001fff44007589 */ /* 0x000ee200000e0000 */
[----:B------:R-:W-:-:S04]  /*04e0*/  UISETP.NE.AND UP0, UPT, UR10, 0x2, UPT ;  /* 0x000000020a00788c */ /* 0x000fc8000bf05270 */
[----:B------:R-:W-:Y:S02]  /*04f0*/  UISETP.EQ.AND UP1, UPT, UR5, URZ, !UP0 ;  /* 0x000000ff0500728c */ /* 0x000fe4000c722270 */
[----:B------:R-:W-:-:S04]  /*0500*/  USEL UR7, URZ, 0x1, UP0 ;  /* 0x00000001ff077887 */ /* 0x000fc80008000000 */
[----:B------:R-:W-:Y:S02]  /*0510*/  PLOP3.LUT P5, PT, P0, PT, UP1, 0x80, 0x8 ;  /* 0x000000000008781c */ /* 0x000fe400007af018 */
[----:B---3--:R-:W-:-:S13]  /*0520*/  ISETP.NE.AND P1, PT, R0, RZ, PT ;  /* 0x000000ff0000720c */ /* 0x008fda0003f25270 */
[----:B------:R-:W-:Y:S05]  /*0530*/  @P1 BRA `(.L_x_9) ;  /* 0x0000000000b81947 */ /* 0x000fea0003800000 */
[----:B------:R-:W-:Y:S01]  /*0540*/  ELECT P1, URZ, PT ;  /* 0x0000000000ff782f */ /* 0x000fe20003820000 */
[----:B------:R-:W-:-:S12]  /*0550*/  BSSY.RECONVERGENT B0, `(.L_x_9) ;  /* 0x000002c000007945 */ /* 0x000fd80003800200 */
[----:B------:R-:W-:Y:S05]  /*0560*/  @!P1 BRA `(.L_x_10) ;  /* 0x0000000000a89947 */ /* 0x000fea0003800000 */
[----:B------:R-:W-:Y:S01]  /*0570*/  UMOV UR8, 0x400 ;  /* 0x0000040000087882 */ /* 0x000fe20000000000 */
[----:B------:R-:W-:Y:S01]  /*0580*/  UMOV UR6, 0x1 ;  /* 0x0000000100067882 */ /* 0x000fe20000000000 */
[----:B------:R-:W-:Y:S02]  /*0590*/  ULEA UR8, UR37, UR8, 0x18 ;  /* 0x0000000825087291 */ /* 0x000fe4000f8ec0ff */
[----:B------:R-:W-:-:S04]  /*05a0*/  UIADD3 UR12, UPT, UPT, -UR6, 0x100000, URZ ;  /* 0x00100000060c7890 */ /* 0x000fc8000fffe1ff */
[----:B------:R-:W-:Y:S02]  /*05b0*/  USHF.L.U32 UR13, UR12, 0xb, URZ ;  /* 0x0000000b0c0d7899 */ /* 0x000fe400080006ff */
[----:B------:R-:W-:Y:S01]  /*05c0*/  USHF.L.U32 UR12, UR12, 0x1, URZ ;  /* 0x000000010c0c7899 */ /* 0x000fe200080006ff */
[----:B------:R-:W3:Y:S11]  /*05d0*/  FENCE.VIEW.ASYNC.S ;  /* 0x00000000000073c6 */ /* 0x000ef60000000000 */
[----:B---3--:R3:W4:Y:S01]  /*05e0*/  SYNCS.EXCH.64 URZ, [UR8], UR12 ;  /* 0x0000000c08ff75b2 */ /* 0x0087220008000100 */
[----:B------:R3:W1:Y:S01]  /*05f0*/  SYNCS.EXCH.64 URZ, [UR8+0x88], UR12 ;  /* 0x0000880c08ff75b2 */ /* 0x0006620008000100 */
        /* <DEDUP_REMOVED lines=31> */
[----:B------:R3:W1:Y:S02]  /*07f0*/  SYNCS.EXCH.64 URZ, [UR8+0x108], UR12 ;  /* 0x0001080c08ff75b2 */ /* 0x0006640008000100 */
[----:B---34-:R-:W-:Y:S01]  /*0800*/  NOP ;  /* 0x0000000000007918 */ /* 0x018fe20000000000 */
.L_x_10:
[----:B------:R-:W-:Y:S05]  /*0810*/  BSYNC.RECONVERGENT B0 ;  /* 0x0000000000007941 */ /* 0x000fea0003800200 */
.L_x_9:
[----:B------:R-:W3:Y:S01]  /*0820*/  SHFL.IDX PT, R0, R68, RZ, 0x1f ;  /* 0x00001fff44007589 */ /* 0x000ee200000e0000 */
[----:B------:R-:W-:Y:S01]  /*0830*/  NOP ;  /* 0x0000000000007918 */ /* 0x000fe20000000000 */
[----:B---3--:R-:W-:-:S13]  /*0840*/  ISETP.NE.AND P1, PT, R0, 0x1, PT ;  /* 0x000000010000780c */ /* 0x008fda0003f25270 */
[----:B------:R-:W-:Y:S05]  /*0850*/  @P1 BRA `(.L_x_11) ;  /* 0x00000000004c1947 */ /* 0x000fea0003800000 */
[----:B------:R-:W-:Y:S01]  /*0860*/  UMOV UR9, 0x400 ;  /* 0x0000040000097882 */ /* 0x000fe20000000000 */
[----:B------:R-:W-:Y:S01]  /*0870*/  UMOV UR8, 0x20 ;  /* 0x0000002000087882 */ /* 0x000fe20000000000 */
[----:B------:R-:W-:Y:S01]  /*0880*/  UMOV UR6, 0x80 ;  /* 0x0000008000067882 */ /* 0x000fe20000000000 */
[----:B------:R-:W-:Y:S02]  /*0890*/  ULEA UR9, UR37, UR9, 0x18 ;  /* 0x0000000925097291 */ /* 0x000fe4000f8ec0ff */
[----:B------:R-:W-:-:S04]  /*08a0*/  UIADD3 UR12, UPT, UPT, -UR8, 0x100000, URZ ;  /* 0x00100000080c7890 */ /* 0x000fc8000fffe1ff */
[----:B------:R-:W-:Y:S02]  /*08b0*/  USHF.L.U32 UR13, UR12, 0xb, URZ ;  /* 0x0000000b0c0d7899 */ /* 0x000fe400080006ff */
[----:B------:R-:W-:Y:S02]  /*08c0*/  USHF.L.U32 UR12, UR12, 0x1, URZ ;  /* 0x000000010c0c7899 */ /* 0x000fe400080006ff */
[----:B------:R-:W-:-:S04]  /*08d0*/  UIADD3 UR14, UPT, UPT, -UR6, 0x100000, URZ ;  /* 0x00100000060e7890 */ /* 0x000fc8000fffe1ff */
[----:B------:R-:W-:Y:S02]  /*08e0*/  USHF.L.U32 UR15, UR14, 0xb, URZ ;  /* 0x0000000b0e0f7899 */ /* 0x000fe400080006ff */
[----:B------:R-:W-:Y:S01]  /*08f0*/  USHF.L.U32 UR14, UR14, 0x1, URZ ;  /* 0x000000010e0e7899 */ /* 0x000fe200080006ff */
[----:B------:R-:W-:Y:S01]  /*0900*/  ELECT P1, URZ, PT ;  /* 0x0000000000ff782f */ /* 0x000fe20003820000 */
[----:B------:R-:W3:Y:S02]  /*0910*/  FENCE.VIEW.ASYNC.S ;  /* 0x00000000000073c6 */ /* 0x000ee40000000000 */
[----:B---3--:R3:W4:Y:S08]  /*0920*/  SYNCS.EXCH.64 URZ, [UR9+0x110], UR12 ;  /* 0x0001100c09ff75b2 */ /* 0x0087300008000100 */
[----:B------:R3:W1:Y:S01]  /*0930*/  SYNCS.EXCH.64 URZ, [UR9+0x128], UR14 ;  /* 0x0001280e09ff75b2 */ /* 0x0006620008000100 */
[----:B------:R3:W1:Y:S01]  /*0940*/  SYNCS.EXCH.64 URZ, [UR9+0x118], UR12 ;  /* 0x0001180c09ff75b2 */ /* 0x0006620008000100 */
[----:B------:R3:W1:Y:S01]  /*0950*/  SYNCS.EXCH.64 URZ, [UR9+0x130], UR14 ;  /* 0x0001300e09ff75b2 */ /* 0x0006620008000100 */
[----:B------:R3:W1:Y:S01]  /*0960*/  SYNCS.EXCH.64 URZ, [UR9+0x120], UR12 ;  /* 0x0001200c09ff75b2 */ /* 0x0006620008000100 */
[----:B------:R3:W1:Y:S01]  /*0970*/  SYNCS.EXCH.64 URZ, [UR9+0x138], UR14 ;  /* 0x0001380e09ff75b2 */ /* 0x0006620008000100 */
[----:B------:R-:W-:Y:S01]  /*0980*/  NOP ;  /* 0x0000000000007918 */ /* 0x000fe20000000000 */
.L_x_11:
[----:B------:R-:W2:Y:S01]  /*0990*/  SHFL.IDX PT, R0, R68, RZ, 0x1f ;  /* 0x00001fff44007589 */ /* 0x000ea200000e0000 */
[----:B------:R-:W-:Y:S01]  /*09a0*/  NOP ;  /* 0x0000000000007918 */ /* 0x000fe20000000000 */
[----:B--2---:R-:W-:-:S13]  /*09b0*/  ISETP.NE.AND P1, PT, R0, 0x3, PT ;  /* 0x000000030000780c */ /* 0x004fda0003f25270 */
[----:B------:R-:W-:Y:S05]  /*09c0*/  @P1 BRA `(.L_x_12) ;  /* 0x00000000002c1947 */ /* 0x000fea0003800000 */
[----:B------:R-:W-:Y:S01]  /*09d0*/  UMOV UR8, 0x400 ;  /* 0x0000040000087882 */ /* 0x000fe20000000000 */
[----:B------:R-:W-:Y:S01]  /*09e0*/  UMOV UR6, 0x20 ;  /* 0x0000002000067882 */ /* 0x000fe20000000000 */
[----:B------:R-:W-:Y:S02]  /*09f0*/  ULEA UR8, UR37, UR8, 0x18 ;  /* 0x0000000825087291 */ /* 0x000fe4000f8ec0ff */
[----:B---3--:R-:W-:-:S04]  /*0a00*/  UIADD3 UR12, UPT, UPT, -UR6, 0x100000, URZ ;  /* 0x00100000060c7890 */ /* 0x008fc8000fffe1ff */
[----:B------:R-:W-:Y:S02]  /*0a10*/  USHF.L.U32 UR13, UR12, 0xb, URZ ;  /* 0x0000000b0c0d7899 */ /* 0x000fe400080006ff */
[----:B------:R-:W-:Y:S01]  /*0a20*/  USHF.L.U32 UR12, UR12, 0x1, URZ ;  /* 0x000000010c0c7899 */ /* 0x000fe200080006ff */
[----:B------:R-:W-:Y:S01]  /*0a30*/  ELECT P1, URZ, PT ;  /* 0x0000000000ff782f */ /* 0x000fe20003820000 */
[----:B------:R-:W2:Y:S10]  /*0a40*/  FENCE.VIEW.ASYNC.S ;  /* 0x00000000000073c6 */ /* 0x000eb40000000000 */
[----:B--2---:R2:W3:Y:S01]  /*0a50*/  SYNCS.EXCH.64 URZ, [UR8+0x140], UR12 ;  /* 0x0001400c08ff75b2 */ /* 0x0044e20008000100 */
[----:B------:R2:W1:Y:S01]  /*0a60*/  SYNCS.EXCH.64 URZ, [UR8+0x148], UR12 ;  /* 0x0001480c08ff75b2 */ /* 0x0004620008000100 */
[----:B------:R-:W-:Y:S01]  /*0a70*/  NOP ;  /* 0x0000000000007918 */ /* 0x000fe20000000000 */
.L_x_12:
[----:B------:R-:W4:Y:S01]  /*0a80*/  SHFL.IDX PT, R0, R68, RZ, 0x1f ;  /* 0x00001fff44007589 */ /* 0x000f2200000e0000 */
[----:B------:R-:W-:Y:S01]  /*0a90*/  NOP ;  /* 0x0000000000007918 */ /* 0x000fe20000000000 */
[----:B----4-:R-:W-:-:S13]  /*0aa0*/  ISETP.NE.AND P1, PT, R0, 0x4, PT ;  /* 0x000000040000780c */ /* 0x010fda0003f25270 */
[----:B------:R-:W-:Y:S05]  /*0ab0*/  @P1 BRA `(.L_x_13) ;  /* 0x0000000000481947 */ /* 0x000fea0003800000 */
[----:B---3--:R-:W-:Y:S01]  /*0ac0*/  UMOV UR9, 0x1a0 ;  /* 0x000001a000097882 */ /* 0x008fe20000000000 */
[----:B--2---:R-:W-:Y:S01]  /*0ad0*/  UMOV UR8, 0x400 ;  /* 0x0000040000087882 */ /* 0x004fe20000000000 */
[----:B------:R-:W-:Y:S01]  /*0ae0*/  USEL UR9, UR9, 0x1e0, UP5 ;  /* 0x000001e009097887 */ /* 0x000fe2000a800000 */
        /* <DEDUP_REMOVED lines=9> */
[----:B------:R-:W2:Y:S02]  /*0b80*/  FENCE.VIEW.ASYNC.S ;  /* 0x00000000000073c6 */ /* 0x000ea40000000000 */
[----:B--2---:R4:W2:Y:S08]  /*0b90*/  SYNCS.EXCH.64 URZ, [UR8+0x150], UR12 ;  /* 0x0001500c08ff75b2 */ /* 0x0048b00008000100 */
[----:B------:R4:W3:Y:S01]  /*0ba0*/  SYNCS.EXCH.64 URZ, [UR8+0x160], UR14 ;  /* 0x0001600e08ff75b2 */ /* 0x0008e20008000100 */
[----:B------:R4:W1:Y:S01]  /*0bb0*/  SYNCS.EXCH.64 URZ, [UR8+0x158], UR12 ;  /* 0x0001580c08ff75b2 */ /* 0x0008620008000100 */
[----:B------:R4:W1:Y:S02]  /*0bc0*/  SYNCS.EXCH.64 URZ, [UR8+0x168], UR14 ;  /* 0x0001680e08ff75b2 */ /* 0x0008640008000100 */
[----:B----4-:R-:W-:Y:S01]  /*0bd0*/  NOP ;  /* 0x0000000000007918 */ /* 0x010fe20000000000 */
.L_x_13:
[----:B------:R-:W4:Y:S01]  /*0be0*/  SHFL.IDX PT, R0, R68, RZ, 0x1f ;  /* 0x00001fff44007589 */ /* 0x000f2200000e0000 */
[----:B------:R-:W-:Y:S01]  /*0bf0*/  NOP ;  /* 0x0000000000007918 */ /* 0x000fe20000000000 */
[----:B----4-:R-:W-:-:S13]  /*0c00*/  ISETP.NE.AND P1, PT, R0, 0x5, PT ;  /* 0x000000050000780c */ /* 0x010fda0003f25270 */
[----:B------:R-:W-:Y:S05]  /*0c10*/  @P1 BRA `(.L_x_14) ;  /* 0x0000000000541947 */ /* 0x000fea0003800000 */
[----:B---3--:R-:W-:Y:S01]  /*0c20*/  UMOV UR9, 0x400 ;  /* 0x0000040000097882 */ /* 0x008fe20000000000 */
[----:B--2---:R-:W-:Y:S01]  /*0c30*/  UMOV UR8, 0x1 ;  /* 0x0000000100087882 */ /* 0x004fe20000000000 */
        /* <DEDUP_REMOVED lines=13> */
[----:B------:R4:W1:Y:S01]  /*0d10*/  SYNCS.EXCH.64 URZ, [UR9+0x198], UR14 ;  /* 0x0001980e09ff75b2 */ /* 0x0008620008000100 */
[----:B------:R4:W1:Y:S01]  /*0d20*/  SYNCS.EXCH.64 URZ, [UR9+0x180], UR12 ;  /* 0x0001800c09ff75b2 */ /* 0x0008620008000100 */
[----:B------:R4:W1:Y:S01]  /*0d30*/  SYNCS.EXCH.64 URZ, [UR9+0x1a0], UR14 ;  /* 0x0001a00e09ff75b2 */ /* 0x0008620008000100 */
[----:B------:R4:W1:Y:S01]  /*0d40*/  SYNCS.EXCH.64 URZ, [UR9+0x188], UR12 ;  /* 0x0001880c09ff75b2 */ /* 0x0008620008000100 */
[----:B------:R4:W1:Y:S02]  /*0d50*/  SYNCS.EXCH.64 URZ, [UR9+0x1a8], UR14 ;  /* 0x0001a80e09ff75b2 */ /* 0x0008640008000100 */
[----:B----4-:R-:W-:Y:S01]  /*0d60*/  NOP ;  /* 0x0000000000007918 */ /* 0x010fe20000000000 */
.L_x_14:
[----:B------:R-:W4:Y:S01]  /*0d70*/  SHFL.IDX PT, R0, R68, RZ, 0x1f ;  /* 0x00001fff44007589 */ /* 0x000f2200000e0000 */
[----:B------:R-:W-:Y:S01]  /*0d80*/  ISETP.NE.OR P0, PT, RZ, UR10, !P0 ;  /* 0x0000000aff007c0c */ /* 0x000fe2000c705670 */
[----:B------:R-:W-:Y:S01]  /*0d90*/  NOP ;  /* 0x0000000000007918 */ /* 0x000fe20000000000 */
[----:B----4-:R-:W-:-:S13]  /*0da0*/  ISETP.NE.AND P1, PT, R0, 0x3, PT ;  /* 0x000000030000780c */ /* 0x010fda0003f25270 */
[----:B------:R-:W-:Y:S05]  /*0db0*/  @P1 BRA `(.L_x_15) ;  /* 0x0000000000341947 */ /* 0x000fea0003800000 */
[----:B--2---:R-:W-:Y:S01]  /*0dc0*/  UMOV UR8, 0x400 ;  /* 0x0000040000087882 */ /* 0x004fe20000000000 */
[----:B------:R-:W-:Y:S01]  /*0dd0*/  UMOV UR6, 0x20 ;  /* 0x0000002000067882 */ /* 0x000fe20000000000 */
[----:B------:R-:W-:Y:S02]  /*0de0*/  ULEA UR8, UR37, UR8, 0x18 ;  /* 0x0000000825087291 */ /* 0x000fe4000f8ec0ff */
[----:B---3--:R-:W-:-:S04]  /*0df0*/  UIADD3 UR12, UPT, UPT, -UR6, 0x100000, URZ ;  /* 0x00100000060c7890 */ /* 0x008fc8000fffe1ff */
[----:B------:R-:W-:Y:S02]  /*0e00*/  USHF.L.U32 UR13, UR12, 0xb, URZ ;  /* 0x0000000b0c0d7899 */ /* 0x000fe400080006ff */
[----:B------:R-:W-:Y:S01]  /*0e10*/  USHF.L.U32 UR12, UR12, 0x1, URZ ;  /* 0x000000010c0c7899 */ /* 0x000fe200080006ff */
[----:B------:R-:W-:Y:S01]  /*0e20*/  ELECT P1, URZ, PT ;  /* 0x0000000000ff782f */ /* 0x000fe20003820000 */
[----:B------:R-:W2:Y:S10]  /*0e30*/  FENCE.VIEW.ASYNC.S ;  /* 0x00000000000073c6 */ /* 0x000eb40000000000 */
[----:B--2---:R4:W2:Y:S01]  /*0e40*/  SYNCS.EXCH.64 URZ, [UR8+0x1b0], UR12 ;  /* 0x0001b00c08ff75b2 */ /* 0x0048a20008000100 */
[----:B------:R4:W3:Y:S01]  /*0e50*/  SYNCS.EXCH.64 URZ, [UR8+0x1c0], UR12 ;  /* 0x0001c00c08ff75b2 */ /* 0x0008e20008000100 */
[----:B------:R4:W1:Y:S01]  /*0e60*/  SYNCS.EXCH.64 URZ, [UR8+0x1b8], UR12 ;  /* 0x0001b80c08ff75b2 */ /* 0x0008620008000100 */
[----:B------:R4:W1:Y:S02]  /*0e70*/  SYNCS.EXCH.64 URZ, [UR8+0x1c8], UR12 ;  /* 0x0001c80c08ff75b2 */ /* 0x0008640008000100 */
[----:B----4-:R-:W-:Y:S01]  /*0e80*/  NOP ;  /* 0x0000000000007918 */ /* 0x010fe20000000000 */
.L_x_15:
[----:B------:R-:W-:Y:S01]  /*0e90*/  VOTEU.ALL UP0, P0 ;  /* 0x0000000000ff7886 */ /* 0x000fe20000000000 */
[----:B--2---:R-:W2:Y:S01]  /*0ea0*/  LDCU UR8, c[0x0][0x36c] ;  /* 0x00006d80ff0877ac */ /* 0x004ea20008000800 */
[----:B------:R-:W-:Y:S01]  /*0eb0*/  NOP ;  /* 0x0000000000007918 */ /* 0x000fe20000000000 */
[----:B------:R-:W-:Y:S01]  /*0ec0*/  LOP3.LUT R2, R74, 0x1f, RZ, 0xc0, !PT ;  /* 0x0000001f4a027812 */ /* 0x000fe200078ec0ff */
[----:B---3--:R-:W-:Y:S01]  /*0ed0*/  UMOV UR12, 0x20 ;  /* 0x00000020000c7882 */ /* 0x008fe20000000000 */
[----:B------:R-:W-:Y:S01]  /*0ee0*/  @!UP0 UMOV UR6, 0x400 ;  /* 0x0000040000068882 */ /* 0x000fe20000000000 */
[----:B------:R-:W-:-:S04]  /*0ef0*/  @!UP0 UIADD3 UR12, UPT, UPT, -UR12, 0x100000, URZ ;  /* 0x001000000c0c8890 */ /* 0x000fc8000fffe1ff */
[----:B------:R-:W-:Y:S02]  /*0f00*/  @!UP0 USHF.L.U32 UR13, UR12, 0xb, URZ ;  /* 0x0000000b0c0d8899 */ /* 0x000fe400080006ff */
[----:B------:R-:W-:Y:S02]  /*0f10*/  @!UP0 USHF.L.U32 UR12, UR12, 0x1, URZ ;  /* 0x000000010c0c8899 */ /* 0x000fe400080006ff */
[----:B------:R-:W-:Y:S01]  /*0f20*/  @!UP0 ULEA UR6, UR37, UR6, 0x18 ;  /* 0x0000000625068291 */ /* 0x000fe2000f8ec0ff */
[----:B------:R-:W-:Y:S01]  /*0f30*/  VOTEU.ALL UP0, P0 ;  /* 0x0000000000ff7886 */ /* 0x000fe20000000000 */
[----:B------:R-:W-:Y:S01]  /*0f40*/  UISETP.NE.AND UP3, UPT, UR10, URZ, UPT ;  /* 0x000000ff0a00728c */ /* 0x000fe2000bf65270 */
[----:B------:R-:W3:Y:S09]  /*0f50*/  FENCE.VIEW.ASYNC.S ;  /* 0x00000000000073c6 */ /* 0x000ef20000000000 */
[----:B---3--:R3:W4:Y:S01]  /*0f60*/  @!UP0 SYNCS.EXCH.64 URZ, [UR6+0x1d0], UR12 ;  /* 0x0001d00c06ff85b2 */ /* 0x0087220008000100 */
[----:B--2---:R-:W-:-:S09]  /*0f70*/  UISETP.EQ.U32.AND UP0, UPT, UR8, 0x1, UPT ;  /* 0x000000010800788c */ /* 0x004fd2000bf02070 */
[----:B------:R-:W-:Y:S05]  /*0f80*/  BRA.U !UP0, `(.L_x_16) ;  /* 0x0000000108087547 */ /* 0x000fea000b800000 */
[----:B-1--4-:R-:W-:Y:S01]  /*0f90*/  UCGABAR_ARV ;  /* 0x00000000000079c7 */ /* 0x012fe20008000000 */
[----:B------:R-:W-:Y:S05]  /*0fa0*/  BRA `(.L_x_17) ;  /* 0x0000000000047947 */ /* 0x000fea0003800000 */
.L_x_16:
[----:B-1--4-:R-:W-:Y:S01]  /*0fb0*/  NOP ;  /* 0x0000000000007918 */ /* 0x012fe20000000000 */
.L_x_17:
[----:B------:R-:W1:Y:S01]  /*0fc0*/  S2R R15, SR_CTAID.Y ;  /* 0x00000000000f7919 */ /* 0x000e620000002600 */
[----:B------:R-:W-:-:S05]  /*0fd0*/  CS2R.32 R61, SR_CgaSize ;  /* 0x00000000003d7805 */ /* 0x000fca0000008a00 */
[----:B------:R-:W-:-:S05]  /*0fe0*/  IMAD R61, R61, -0xa0, RZ ;  /* 0xffffff603d3d7824 */ /* 0x000fca00078e02ff */
[----:B---3--:R-:W-:-:S14]  /*0ff0*/  R2UR UR6, R61 ;  /* 0x000000003d0672ca */ /* 0x008fdc00000e0000 */
[----:B------:R-:W2:Y:S01]  /*1000*/  LDCU UR6, c[0x0][UR6+0x2b4] ;  /* 0x00005680060677ac */ /* 0x000ea20008000800 */
[----:B------:R-:W-:-:S05]  /*1010*/  CS2R.32 R0, SR_CgaSize ;  /* 0x0000000000007805 */ /* 0x000fca0000008a00 */
[----:B------:R-:W-:-:S06]  /*1020*/  IMAD R0, R0, -0xa0, RZ ;  /* 0xffffff6000007824 */ /* 0x000fcc00078e02ff */
[----:B------:R-:W3:Y:S01]  /*1030*/  LDC R0, c[0x0][R0+0x2a4] ;  /* 0x0000a90000007b82 */ /* 0x000ee20000000800 */
[----:B------:R-:W-:Y:S01]  /*1040*/  PRMT R10, RZ, 0x7610, R10 ;  /* 0x00007610ff0a7816 */ /* 0x000fe2000000000a */
[----:B------:R-:W4:Y:S01]  /*1050*/  S2R R3, SR_CTAID.X ;  /* 0x0000000000037919 */ /* 0x000f220000002500 */
[----:B------:R-:W-:-:S05]  /*1060*/  CS2R.32 R61, SR_CgaSize ;  /* 0x00000000003d7805 */ /* 0x000fca0000008a00 */
[----:B------:R-:W-:-:S05]  /*1070*/  IMAD R61, R61, -0xa0, RZ ;  /* 0xffffff603d3d7824 */ /* 0x000fca00078e02ff */
[----:B------:R-:W-:-:S14]  /*1080*/  R2UR UR8, R61 ;  /* 0x000000003d0872ca */ /* 0x000fdc00000e0000 */
[----:B------:R-:W3:Y:S01]  /*1090*/  LDCU UR8, c[0x0][UR8+0x2b0] ;  /* 0x00005600080877ac */ /* 0x000ee20008000800 */
[----:B------:R-:W-:Y:S01]  /*10a0*/  UISETP.NE.AND UP1, UPT, UR10, 0x2, UPT ;  /* 0x000000020a00788c */ /* 0x000fe2000bf25270 */
[----:B------:R-:W2:Y:S01]  /*10b0*/  LDC R11, c[0x0][0xb24] ;  /* 0x0002c900ff0b7b82 */ /* 0x000ea20000000800 */
[----:B------:R-:W-:-:S05]  /*10c0*/  CS2R.32 R4, SR_CgaSize ;  /* 0x0000000000047805 */ /* 0x000fca0000008a00 */
[----:B------:R-:W-:-:S06]  /*10d0*/  IMAD R4, R4, -0xa0, RZ ;  /* 0xffffff6004047824 */ /* 0x000fcc00078e02ff */
[----:B------:R-:W3:Y:S08]  /*10e0*/  LDC R4, c[0x0][R4+0x2a0] ;  /* 0x0000a80004047b82 */ /* 0x000ef00000000800 */
[----:B------:R-:W3:Y:S01]  /*10f0*/  LDC R28, c[0x0][0xb24] ;  /* 0x0002c900ff1c7b82 */ /* 0x000ee20000000800 */
[----:B-1----:R-:W-:-:S07]  /*1100*/  I2FP.F32.U32 R60, R15 ;  /* 0x0000000f003c7245 */ /* 0x002fce0000201000 */
[----:B------:R-:W1:Y:S01]  /*1110*/  S2UR UR36, SR_CTAID.Z ;  /* 0x00000000002479c3 */ /* 0x000e620000002700 */
[----:B--2---:R-:W-:Y:S01]  /*1120*/  ISETP.GE.AND P0, PT, R11, 0x1, PT ;  /* 0x000000010b00780c */ /* 0x004fe20003f06270 */
[----:B----4-:R-:W-:Y:S01]  /*1130*/  IMAD.MOV.U32 R14, RZ, RZ, R3 ;  /* 0x000000ffff0e7224 */ /* 0x010fe200078e0003 */
[----:B------:R-:W-:Y:S01]  /*1140*/  I2FP.F32.U32 R61, R3 ;  /* 0x00000003003d7245 */ /* 0x000fe20000201000 */
[----:B------:R-:W-:Y:S01]  /*1150*/  FMUL R60, R60, UR6 ;  /* 0x000000063c3c7c20 */ /* 0x000fe20008400000 */
[----:B------:R-:W2:Y:S03]  /*1160*/  LDCU UR6, c[0x0][0xb30] ;  /* 0x00016600ff0677ac */ /* 0x000ea60008000800 */
[----:B---3--:R-:W-:Y:S02]  /*1170*/  FMUL R61, R61, UR8 ;  /* 0x000000083d3d7c20 */ /* 0x008fe40008400000 */
[----:B------:R-:W3:Y:S08]  /*1180*/  F2I.U32.TRUNC.NTZ R60, R60 ;  /* 0x0000003c003c7305 */ /* 0x000ef0000020f000 */
[----:B------:R-:W4:Y:S01]  /*1190*/  F2I.U32.TRUNC.NTZ R61, R61 ;  /* 0x0000003d003d7305 */ /* 0x000f22000020f000 */
[----:B--2---:R-:W-:Y:S01]  /*11a0*/  UISETP.NE.AND UP2, UPT, UR6, 0x1, UPT ;  /* 0x000000010600788c */ /* 0x004fe2000bf45270 */
[----:B---3--:R-:W-:-:S05]  /*11b0*/  IADD3 R60, PT, PT, -R60, RZ, RZ ;  /* 0x000000ff3c3c7210 */ /* 0x008fca0007ffe1ff */
[----:B------:R-:W-:Y:S01]  /*11c0*/  IMAD R60, R0, R60, R15 ;  /* 0x0000003c003c7224 */ /* 0x000fe200078e020f */
[----:B------:R-:W-:Y:S01]  /*11d0*/  PRMT R0, RZ, 0x7610, R0 ;  /* 0x00007610ff007816 */ /* 0x000fe20000000000 */
[----:B----4-:R-:W-:-:S04]  /*11e0*/  IMAD.MOV R61, RZ, RZ, -R61 ;  /* 0x000000ffff3d7224 */ /* 0x010fc800078e0a3d */
[----:B------:R-:W-:Y:S01]  /*11f0*/  IMAD R61, R4, R61, R3 ;  /* 0x0000003d043d7224 */ /* 0x000fe200078e0203 */
[----:B-1----:R-:W-:Y:S06]  /*1200*/  BRA.U UP3, `(.L_x_18) ;  /* 0x0000000103247547 */ /* 0x002fec000b800000 */
[----:B------:R-:W-:Y:S01]  /*1210*/  ISETP.NE.AND P1, PT, R60, RZ, PT ;  /* 0x000000ff3c00720c */ /* 0x000fe20003f25270 */
[----:B------:R-:W-:Y:S01]  /*1220*/  IMAD.MOV.U32 R0, RZ, RZ, 0x3 ;  /* 0x00000003ff007424 */ /* 0x000fe200078e00ff */
[C---:B------:R-:W-:Y:S02]  /*1230*/  LOP3.LUT R4, R61.reuse, 0xfffffffe, RZ, 0xc0, !PT ;  /* 0xfffffffe3d047812 */ /* 0x040fe400078ec0ff */
[----:B------:R-:W-:Y:S02]  /*1240*/  ISETP.LT.U32.OR P1, PT, R61, 0x2, !P1 ;  /* 0x000000023d00780c */ /* 0x000fe40004f21470 */
[----:B------:R-:W-:Y:S02]  /*1250*/  SHF.L.U32 R0, R0, R4, RZ ;  /* 0x0000000400007219 */ /* 0x000fe400000006ff */
[----:B------:R-:W-:Y:S02]  /*1260*/  SEL R6, RZ, 0x1, !P1 ;  /* 0x00000001ff067807 */ /* 0x000fe40004800000 */
[----:B------:R-:W-:-:S05]  /*1270*/  SEL R5, RZ, 0x2, !P1 ;  /* 0x00000002ff057807 */ /* 0x000fca0004800000 */
[----:B------:R-:W-:-:S05]  /*1280*/  IMAD.IADD R5, R6, 0x1, R5 ;  /* 0x0000000106057824 */ /* 0x000fca00078e0205 */
[----:B------:R-:W-:Y:S02]  /*1290*/  PRMT R10, R5, 0x7610, R10 ;  /* 0x00007610050a7816 */ /* 0x000fe4000000000a */
.L_x_18:
[----:B------:R-:W-:Y:S05]  /*12a0*/  @!P0 BRA `(.L_x_19) ;  /* 0x0000000000b88947 */ /* 0x000fea0003800000 */
[----:B------:R-:W1:Y:S01]  /*12b0*/  LDC.64 R6, c[0x0][0xb18] ;  /* 0x0002c600ff067b82 */ /* 0x000e620000000a00 */
[----:B------:R-:W-:-:S07]  /*12c0*/  ISETP.NE.AND P0, PT, R11, 0x1, PT ;  /* 0x000000010b00780c */ /* 0x000fce0003f05270 */
[----:B------:R-:W2:Y:S08]  /*12d0*/  LDC R14, c[0x0][0xb0c] ;  /* 0x0002c300ff0e7b82 */ /* 0x000eb00000000800 */
[----:B------:R-:W3:Y:S08]  /*12e0*/  LDC R16, c[0x0][0x370] ;  /* 0x0000dc00ff107b82 */ /* 0x000ef00000000800 */
[----:B------:R-:W4:Y:S01]  /*12f0*/  LDC R13, c[0x0][0x374] ;  /* 0x0000dd00ff0d7b82 */ /* 0x000f220000000800 */
[----:B-1----:R-:W-:-:S07]  /*1300*/  ISETP.NE.AND P1, PT, R6, 0x1, PT ;  /* 0x000000010600780c */ /* 0x002fce0003f25270 */
[----:B------:R-:W3:Y:S01]  /*1310*/  LDC.64 R8, c[0x0][0xb10] ;  /* 0x0002c400ff087b82 */ /* 0x000ee20000000a00 */
[----:B--2---:R-:W-:-:S07]  /*1320*/  ISETP.NE.AND P2, PT, R14, 0x1, PT ;  /* 0x000000010e00780c */ /* 0x004fce0003f45270 */
[----:B------:R-:W1:Y:S08]  /*1330*/  LDC R12, c[0x0][0xb20] ;  /* 0x0002c800ff0c7b82 */ /* 0x000e700000000800 */
[----:B------:R-:W2:Y:S01]  /*1340*/  LDC.64 R4, c[0x0][0xb28] ;  /* 0x0002ca00ff047b82 */ /* 0x000ea20000000a00 */
[----:B----4-:R-:W-:-:S04]  /*1350*/  IMAD.HI.U32 R17, R13, R7, RZ ;  /* 0x000000070d117227 */ /* 0x010fc800078e00ff */
[----:B------:R-:W-:-:S04]  /*1360*/  IMAD.HI.U32 R7, R15, R7, RZ ;  /* 0x000000070f077227 */ /* 0x000fc800078e00ff */
[----:B---3--:R-:W-:-:S05]  /*1370*/  IMAD.HI.U32 R18, R16, R8, RZ ;  /* 0x0000000810127227 */ /* 0x008fca00078e00ff */
[-C--:B------:R-:W-:Y:S01]  /*1380*/  @P2 SHF.R.U32.HI R16, RZ, R9.reuse, R18 ;  /* 0x00000009ff102219 */ /* 0x080fe20000011612 */
[----:B------:R-:W-:Y:S01]  /*1390*/  IMAD.HI.U32 R18, R3, R8, RZ ;  /* 0x0000000803127227 */ /* 0x000fe200078e00ff */
[-C--:B-1----:R-:W-:Y:S02]  /*13a0*/  @P1 SHF.R.U32.HI R13, RZ, R12.reuse, R17 ;  /* 0x0000000cff0d1219 */ /* 0x082fe40000011611 */
[----:B------:R-:W-:Y:S02]  /*13b0*/  SHF.R.U32.HI R7, RZ, R12, R7 ;  /* 0x0000000cff077219 */ /* 0x000fe40000011607 */
[----:B------:R-:W-:Y:S02]  /*13c0*/  SHF.R.U32.HI R18, RZ, R9, R18 ;  /* 0x00000009ff127219 */ /* 0x000fe40000011612 */
[----:B------:R-:W-:Y:S01]  /*13d0*/  SEL R7, R15, R7, !P1 ;  /* 0x000000070f077207 */ /* 0x000fe20004800000 */
[----:B--2---:R-:W-:Y:S01]  /*13e0*/  IMAD.HI.U32 R17, R13, R4, RZ ;  /* 0x000000040d117227 */ /* 0x004fe200078e00ff */
[----:B------:R-:W-:-:S03]  /*13f0*/  SEL R18, R3, R18, !P2 ;  /* 0x0000001203127207 */ /* 0x000fc60005000000 */
[----:B------:R-:W-:Y:S01]  /*1400*/  IMAD.HI.U32 R8, R16, R4, RZ ;  /* 0x0000000410087227 */ /* 0x000fe200078e00ff */
[----:B------:R-:W-:-:S04]  /*1410*/  @P0 SHF.R.U32.HI R13, RZ, R5, R17 ;  /* 0x00000005ff0d0219 */ /* 0x000fc80000011611 */
[----:B------:R-:W-:Y:S01]  /*1420*/  @P0 SHF.R.U32.HI R16, RZ, R5, R8 ;  /* 0x00000005ff100219 */ /* 0x000fe20000011608 */
[----:B------:R-:W-:-:S04]  /*1430*/  IMAD R13, R13, R11, RZ ;  /* 0x0000000b0d0d7224 */ /* 0x000fc800078e02ff */
[----:B------:R-:W-:Y:S01]  /*1440*/  IMAD R8, R16, R11, RZ ;  /* 0x0000000b10087224 */ /* 0x000fe200078e02ff */
[----:B------:R-:W-:-:S04]  /*1450*/  ISETP.GE.AND P1, PT, R7, R13, PT ;  /* 0x0000000d0700720c */ /* 0x000fc80003f26270 */
[----:B------:R-:W-:Y:S01]  /*1460*/  ISETP.GE.OR P1, PT, R18, R8, P1 ;  /* 0x000000081200720c */ /* 0x000fe20000f26670 */
[----:B------:R-:W-:-:S05]  /*1470*/  IMAD.HI.U32 R8, R7, R4, RZ ;  /* 0x0000000407087227 */ /* 0x000fca00078e00ff */
[----:B------:R-:W-:-:S04]  /*1480*/  SHF.R.U32.HI R8, RZ, R5, R8 ;  /* 0x00000005ff087219 */ /* 0x000fc80000011608 */
[----:B------:R-:W-:-:S03]  /*1490*/  SEL R8, R7, R8, !P0 ;  /* 0x0000000807087207 */ /* 0x000fc60004000000 */
[----:B------:R-:W-:Y:S01]  /*14a0*/  @!P1 IMAD.HI.U32 R9, R18, R4, RZ ;  /* 0x0000000412099227 */ /* 0x000fe200078e00ff */
[----:B------:R-:W-:-:S04]  /*14b0*/  IADD3 R4, PT, PT, -R8, RZ, RZ ;  /* 0x000000ff08047210 */ /* 0x000fc80007ffe1ff */
[----:B------:R-:W-:Y:S01]  /*14c0*/  @!P1 SHF.R.U32.HI R5, RZ, R5, R9 ;  /* 0x00000005ff059219 */ /* 0x000fe20000011609 */
[----:B------:R-:W-:Y:S01]  /*14d0*/  IMAD R4, R11, R4, R7 ;  /* 0x000000040b047224 */ /* 0x000fe200078e0207 */
[----:B------:R-:W-:Y:S02]  /*14e0*/  IADD3 R9, PT, PT, -R7, RZ, RZ ;  /* 0x000000ff07097210 */ /* 0x000fe40007ffe1ff */
[----:B------:R-:W-:-:S03]  /*14f0*/  @!P1 SEL R5, R18, R5, !P0 ;  /* 0x0000000512059207 */ /* 0x000fc60004000000 */
[----:B------:R-:W-:Y:S02]  /*1500*/  IMAD R9, R6, R9, R15 ;  /* 0x0000000906097224 */ /* 0x000fe400078e020f */
[--C-:B------:R-:W-:Y:S02]  /*1510*/  @!P1 IMAD.IADD R8, R8, 0x1, -R5.reuse ;  /* 0x0000000108089824 */ /* 0x100fe400078e0a05 */
[----:B------:R-:W-:Y:S01]  /*1520*/  @!P1 IMAD R5, R4, R16, R5 ;  /* 0x0000001004059224 */ /* 0x000fe200078e0205 */
[----:B------:R-:W-:Y:S01]  /*1530*/  IADD3 R4, PT, PT, -R18, RZ, RZ ;  /* 0x000000ff12047210 */ /* 0x000fe20007ffe1ff */
[----:B------:R-:W-:Y:S02]  /*1540*/  @!P1 IMAD R7, R8, R11, R18 ;  /* 0x0000000b08079224 */ /* 0x000fe400078e0212 */
[----:B------:R-:W-:Y:S02]  /*1550*/  @!P1 IMAD.MOV.U32 R18, RZ, RZ, R5 ;  /* 0x000000ffff129224 */ /* 0x000fe400078e0005 */
[----:B------:R-:W-:-:S02]  /*1560*/  IMAD R4, R14, R4, R3 ;  /* 0x000000040e047224 */ /* 0x000fc400078e0203 */
[----:B------:R-:W-:Y:S02]  /*1570*/  IMAD R15, R7, R6, R9 ;  /* 0x00000006070f7224 */ /* 0x000fe400078e0209 */
[----:B------:R-:W-:Y:S02]  /*1580*/  IMAD R14, R18, R14, R4 ;  /* 0x0000000e120e7224 */ /* 0x000fe400078e0204 */
.L_x_19:
[----:B------:R-:W-:Y:S05]  /*1590*/  BRA.U UP2, `(.L_x_20) ;  /* 0x0000000102407547 */ /* 0x000fea000b800000 */
[----:B------:R-:W1:Y:S08]  /*15a0*/  LDC.64 R6, c[0x0][0xb10] ;  /* 0x0002c400ff067b82 */ /* 0x000e700000000a00 */
[----:B------:R-:W2:Y:S08]  /*15b0*/  LDC.64 R4, c[0x0][0xb18] ;  /* 0x0002c600ff047b82 */ /* 0x000eb00000000a00 */
[----:B------:R-:W3:Y:S08]  /*15c0*/  LDC R8, c[0x0][0xb20] ;  /* 0x0002c800ff087b82 */ /* 0x000ef00000000800 */
[----:B------:R-:W4:Y:S01]  /*15d0*/  LDC R9, c[0x0][0xb0c] ;  /* 0x0002c300ff097b82 */ /* 0x000f220000000800 */
[----:B-1----:R-:W-:-:S05]  /*15e0*/  IMAD.HI.U32 R6, R14, R6, RZ ;  /* 0x000000060e067227 */ /* 0x002fca00078e00ff */
[----:B------:R-:W-:Y:S01]  /*15f0*/  SHF.R.U32.HI R6, RZ, R7, R6 ;  /* 0x00000007ff067219 */ /* 0x000fe20000011606 */
[----:B--2---:R-:W-:Y:S01]  /*1600*/  IMAD.HI.U32 R5, R15, R5, RZ ;  /* 0x000000050f057227 */ /* 0x004fe200078e00ff */
[----:B------:R-:W-:-:S04]  /*1610*/  ISETP.NE.AND P0, PT, R4, 0x1, PT ;  /* 0x000000010400780c */ /* 0x000fc80003f05270 */
[----:B---3--:R-:W-:-:S04]  /*1620*/  SHF.R.U32.HI R5, RZ, R8, R5 ;  /* 0x00000008ff057219 */ /* 0x008fc80000011605 */
[----:B------:R-:W-:Y:S02]  /*1630*/  SEL R5, R15, R5, !P0 ;  /* 0x000000050f057207 */ /* 0x000fe40004000000 */
[----:B----4-:R-:W-:-:S04]  /*1640*/  ISETP.NE.AND P1, PT, R9, 0x1, PT ;  /* 0x000000010900780c */ /* 0x010fc80003f25270 */
[----:B------:R-:W-:-:S05]  /*1650*/  SEL R7, R14, R6, !P1 ;  /* 0x000000060e077207 */ /* 0x000fca0004800000 */
[----:B------:R-:W-:Y:S02]  /*1660*/  IMAD.IADD R6, R5, 0x1, -R7 ;  /* 0x0000000105067824 */ /* 0x000fe400078e0a07 */
[----:B------:R-:W-:Y:S02]  /*1670*/  IMAD.IADD R5, R7, 0x1, -R5 ;  /* 0x0000000107057824 */ /* 0x000fe400078e0a05 */
[----:B------:R-:W-:Y:S02]  /*1680*/  IMAD R14, R6, R9, R14 ;  /* 0x00000009060e7224 */ /* 0x000fe400078e020e */
[----:B------:R-:W-:Y:S02]  /*1690*/  IMAD R15, R5, R4, R15 ;  /* 0x00000004050f7224 */ /* 0x000fe400078e020f */
.L_x_20:
[----:B------:R-:W-:Y:S05]  /*16a0*/  BRA.U !UP0, `(.L_x_21) ;  /* 0x00000001080c7547 */ /* 0x000fea000b800000 */
[----:B------:R-:W-:Y:S01]  /*16b0*/  UCGABAR_WAIT ;  /* 0x0000000000007dc7 */ /* 0x000fe20008000000 */
[----:B------:R-:W-:Y:S01]  /*16c0*/  CCTL.IVALL ;  /* 0x00000000ff00798f */ /* 0x000fe20002000000 */
[----:B------:R-:W-:Y:S05]  /*16d0*/  BRA `(.L_x_22) ;  /* 0x0000000000047947 */ /* 0x000fea0003800000 */
.L_x_21:
[----:B------:R-:W-:Y:S06]  /*16e0*/  BAR.SYNC.DEFER_BLOCKING 0x0 ;  /* 0x0000000000007b1d */ /* 0x000fec0000010000 */
.L_x_22:
[----:B------:R-:W-:Y:S05]  /*16f0*/  BRA.U UP1, `(.L_x_23) ;  /* 0x0000001901847547 */ /* 0x000fea000b800000 */
[----:B------:R-:W1:Y:S01]  /*1700*/  LDCU UR15, c[0x0][0x38c] ;  /* 0x00007180ff0f77ac */ /* 0x000e620008000800 */
[----:B------:R-:W2:Y:S01]  /*1710*/  LDC R8, c[0x0][0x370] ;  /* 0x0000dc00ff087b82 */ /* 0x000ea20000000800 */
[C---:B------:R-:W-:Y:S02]  /*1720*/  IMAD.SHL.U32 R19, R3.reuse, 0x20, RZ ;  /* 0x0000002003137824 */ /* 0x040fe400078e00ff */
[----:B------:R-:W-:Y:S01]  /*1730*/  HFMA2 R17, -RZ, RZ, 0, 5.9604644775390625e-08 ;  /* 0x00000001ff117431 */ /* 0x000fe200000001ff */
[----:B------:R-:W-:Y:S01]  /*1740*/  UISETP.NE.AND UP1, UPT, UR10, URZ, UPT ;  /* 0x000000ff0a00728c */ /* 0x000fe2000bf25270 */
[----:B------:R-:W-:Y:S01]  /*1750*/  ISETP.NE.AND P4, PT, R2, RZ, P5 ;  /* 0x000000ff0200720c */ /* 0x000fe20002f85270 */
[----:B------:R-:W-:Y:S01]  /*1760*/  IMAD.SHL.U32 R18, R3, 0x40, RZ ;  /* 0x0000004003127824 */ /* 0x000fe200078e00ff */
[----:B------:R-:W-:Y:S01]  /*1770*/  CS2R R12, SRZ ;  /* 0x00000000000c7805 */ /* 0x000fe2000001ff00 */
[----:B------:R-:W-:Y:S01]  /*1780*/  IMAD.MOV.U32 R16, RZ, RZ, RZ ;  /* 0x000000ffff107224 */ /* 0x000fe200078e00ff */
[----:B------:R-:W3:Y:S01]  /*1790*/  LDC R0, c[0x0][0x374] ;  /* 0x0000dd00ff007b82 */ /* 0x000ee20000000800 */
[----:B------:R-:W-:Y:S01]  /*17a0*/  MOV R11, 0x1 ;  /* 0x00000001000b7802 */ /* 0x000fe20000000f00 */
[----:B------:R-:W4:Y:S01]  /*17b0*/  LDCU.64 UR24, c[0x0][0x348] ;  /* 0x00006900ff1877ac */ /* 0x000f220008000a00 */
[----:B------:R-:W-:Y:S01]  /*17c0*/  LOP3.LUT R19, R19, 0x20, RZ, 0xc0, !PT ;  /* 0x0000002013137812 */ /* 0x000fe200078ec0ff */
[----:B------:R-:W-:Y:S01]  /*17d0*/  USEL UR7, UR7, 0x2, UP1 ;  /* 0x0000000207077887 */ /* 0x000fe20008800000 */
[----:B------:R-:W-:Y:S01]  /*17e0*/  UMOV UR13, URZ ;  /* 0x000000ff000d7c82 */ /* 0x000fe20008000000 */
[----:B-1----:R-:W-:-:S04]  /*17f0*/  UIADD3 UR4, UPT, UPT, UR15, 0x3f, URZ ;  /* 0x0000003f0f047890 */ /* 0x002fc8000fffe0ff */
[----:B------:R-:W-:-:S04]  /*1800*/  USHF.R.S32.HI UR22, URZ, 0x1f, UR4 ;  /* 0x0000001fff167899 */ /* 0x000fc80008011404 */
[----:B------:R-:W-:Y:S02]  /*1810*/  ULEA.HI UR22, UR22, UR4, URZ, 0x6 ;  /* 0x0000000416167291 */ /* 0x000fe4000f8f30ff */
[----:B------:R-:W-:Y:S02]  /*1820*/  UIADD3 UR4, UPT, UPT, UR15, -0x1, URZ ;  /* 0xffffffff0f047890 */ /* 0x000fe4000fffe0ff */
[----:B------:R-:W-:Y:S02]  /*1830*/  USHF.R.S32.HI UR22, URZ, 0x6, UR22 ;  /* 0x00000006ff167899 */ /* 0x000fe40008011416 */
[----:B------:R-:W-:Y:S02]  /*1840*/  UISETP.GE.U32.AND UP2, UPT, UR4, -0x7f, UPT ;  /* 0xffffff810400788c */ /* 0x000fe4000bf46070 */
[----:B------:R-:W-:Y:S02]  /*1850*/  UISETP.LT.U32.AND UP0, UPT, UR22, 0x11, UPT ;  /* 0x000000111600788c */ /* 0x000fe4000bf01070 */
[----:B------:R-:W-:-:S02]  /*1860*/  UIADD3 UR15, UPT, UPT, UR15, 0x7e, URZ ;  /* 0x0000007e0f0f7890 */ /* 0x000fc4000fffe0ff */
[----:B------:R-:W-:-:S04]  /*1870*/  USEL UR21, UR22, 0x11, UP0 ;  /* 0x0000001116157887 */ /* 0x000fc80008000000 */
[----:B------:R-:W-:Y:S02]  /*1880*/  UIADD3 UR6, UPT, UPT, UR21, -0x1, URZ ;  /* 0xffffffff15067890 */ /* 0x000fe4000fffe0ff */
[----:B------:R-:W-:Y:S02]  /*1890*/  @UP2 UIADD3 UR6, UPT, UPT, UR21, URZ, URZ ;  /* 0x000000ff15062290 */ /* 0x000fe4000fffe0ff */
[----:B------:R-:W-:Y:S02]  /*18a0*/  UIADD3 UR14, UPT, UPT, UR22, -UR21, URZ ;  /* 0x80000015160e7290 */ /* 0x000fe4000fffe0ff */
[----:B------:R-:W-:Y:S02]  /*18b0*/  UIADD3 UR5, UPT, UPT, UR6, 0x1, URZ ;  /* 0x0000000106057890 */ /* 0x000fe4000fffe0ff */
[----:B--2-4-:R-:W-:-:S12]  /*18c0*/  UIADD3 UR6, UPT, UPT, -UR6, URZ, URZ ;  /* 0x000000ff06067290 */ /* 0x014fd8000fffe1ff */
.L_x_43:
[----:B------:R-:W-:Y:S01]  /*18d0*/  UISETP.NE.AND UP0, UPT, UR37, URZ, UPT ;  /* 0x000000ff2500728c */ /* 0x000fe2000bf05270 */
[----:B------:R-:W1:Y:S08]  /*18e0*/  S2UR UR37, SR_CgaCtaId ;  /* 0x00000000002579c3 */ /* 0x000e700000008800 */
[----:B------:R-:W-:Y:S05]  /*18f0*/  BRA.U UP0, `(.L_x_24) ;  /* 0x0000000100347547 */ /* 0x000fea000b800000 */
[----:B------:R-:W2:Y:S01]  /*1900*/  S2R R2, SR_CgaCtaId ;  /* 0x0000000000027919 */ /* 0x000ea20000008800 */
[----:B------:R-:W-:-:S04]  /*1910*/  MOV R3, 0x400 ;  /* 0x0000040000037802 */ /* 0x000fc80000000f00 */
[----:B--2---:R-:W-:Y:S02]  /*1920*/  LEA R2, R2, R3, 0x18 ;  /* 0x0000000302027211 */ /* 0x004fe400078ec0ff */
[----:B------:R-:W-:-:S03]  /*1930*/  SHF.L.U32 R3, R11, 0x1f, RZ ;  /* 0x0000001f0b037819 */ /* 0x000fc600000006ff */
[----:B------:R-:W-:-:S04]  /*1940*/  IMAD R2, R12, 0x8, R2 ;  /* 0x000000080c027824 */ /* 0x000fc800078e0202 */
[----:B------:R-:W2:Y:S02]  /*1950*/  SYNCS.PHASECHK.TRANS64.TRYWAIT P0, [R2+URZ+0x1c0], R3 ;  /* 0x0001c003020075a7 */ /* 0x000ea400080011ff */
[----:B--2---:R-:W-:Y:S05]  /*1960*/  @!P0 BRA `(.L_x_25) ;  /* 0x0000006400f08947 */ /* 0x004fea0003800000 */
.L_x_149:
[----:B------:R-:W-:Y:S01]  /*1970*/  VIADD R12, R12, 0x1 ;  /* 0x000000010c0c7836 */ /* 0x000fe20000000000 */
[----:B------:R2:W-:Y:S04]  /*1980*/  SYNCS.ARRIVE.TRANS64.A1T0 RZ, [R2+URZ+0x1b0], RZ ;  /* 0x0001b0ff02ff79a7 */ /* 0x0005e800081000ff */
[----:B------:R-:W-:-:S04]  /*1990*/  ISETP.NE.AND P0, PT, R12, 0x2, PT ;  /* 0x000000020c00780c */ /* 0x000fc80003f05270 */
[----:B------:R-:W-:Y:S02]  /*19a0*/  SEL R12, R12, RZ, P0 ;  /* 0x000000ff0c0c7207 */ /* 0x000fe40000000000 */
[----:B--2---:R-:W-:-:S04]  /*19b0*/  SEL R2, RZ, 0x1, P0 ;  /* 0x00000001ff027807 */ /* 0x004fc80000000000 */
[----:B------:R-:W-:-:S07]  /*19c0*/  LOP3.LUT R11, R11, R2, RZ, 0x3c, !PT ;  /* 0x000000020b0b7212 */ /* 0x000fce00078e3cff */
.L_x_24:
[----:B------:R-:W-:Y:S01]  /*19d0*/  UMOV UR4, 0x400 ;  /* 0x0000040000047882 */ /* 0x000fe20000000000 */
[----:B------:R-:W-:Y:S01]  /*19e0*/  SHF.L.U32 R2, R17, 0x1f, RZ ;  /* 0x0000001f11027819 */ /* 0x000fe200000006ff */
[----:B-1----:R-:W-:Y:S01]  /*19f0*/  ULEA UR4, UR37, UR4, 0x18 ;  /* 0x0000000425047291 */ /* 0x002fe2000f8ec0ff */
[----:B------:R-:W-:Y:S01]  /*1a00*/  R2UR UR35, R18 ;  /* 0x00000000122372ca */ /* 0x000fe200000e0000 */
[----:B------:R-:W-:Y:S01]  /*1a10*/  UISETP.GE.U32.AND UP0, UPT, UR15, 0x7f, UPT ;  /* 0x0000007f0f00788c */ /* 0x000fe2000bf06070 */
[----:B------:R-:W-:Y:S01]  /*1a20*/  R2UR UR11, R19 ;  /* 0x00000000130b72ca */ /* 0x000fe200000e0000 */
[----:B------:R-:W-:Y:S01]  /*1a30*/  ULEA UR8, UR13, UR4, 0x3 ;  /* 0x000000040d087291 */ /* 0x000fe2000f8e18ff */
[----:B------:R-:W-:-:S08]  /*1a40*/  UMOV UR23, URZ ;  /* 0x000000ff00177c82 */ /* 0x000fd00008000000 */
[----:B------:R1:W2:Y:S01]  /*1a50*/  SYNCS.PHASECHK.TRANS64.TRYWAIT P0, [UR8+0x88], R2 ;  /* 0x00008802ff0075a7 */ /* 0x0002a20008001108 */
[----:B------:R-:W-:-:S13]  /*1a60*/  R2UR UR8, R15 ;  /* 0x000000000f0872ca */ /* 0x000fda00000e0000 */
[----:B------:R-:W-:Y:S01]  /*1a70*/  ULEA UR11, UR8, UR11, 0x6 ;  /* 0x0000000b080b7291 */ /* 0x000fe2000f8e30ff */
[----:B-1----:R-:W-:-:S05]  /*1a80*/  LEA.HI R2, R14, R14, RZ, 0x1 ;  /* 0x0000000e0e027211 */ /* 0x002fca00078f08ff */
[----:B------:R-:W-:-:S05]  /*1a90*/  IMAD.SHL.U32 R2, R2, 0x40, RZ ;  /* 0x0000004002027824 */ /* 0x000fca00078e00ff */
[----:B------:R-:W-:-:S04]  /*1aa0*/  LOP3.LUT R2, R2, 0xffffff80, RZ, 0xc0, !PT ;  /* 0xffffff8002027812 */ /* 0x000fc800078ec0ff */
[----:B------:R-:W-:-:S13]  /*1ab0*/  R2UR UR9, R2 ;  /* 0x00000000020972ca */ /* 0x000fda00000e0000 */
[----:B------:R-:W-:Y:S01]  /*1ac0*/  ULOP3.LUT UR35, UR9, 0x40, UR35, 0xf8, !UPT ;  /* 0x0000004009237892 */ /* 0x000fe2000f8ef823 */
[----:B------:R-:W-:Y:S11]  /*1ad0*/  BRA.U !UP0, `(.L_x_26) ;  /* 0x0000000108c07547 */ /* 0x000ff6000b800000 */
[----:B------:R-:W-:Y:S01]  /*1ae0*/  UMOV UR16, UR6 ;  /* 0x0000000600107c82 */ /* 0x000fe20008000000 */
[----:B------:R-:W-:Y:S01]  /*1af0*/  UMOV UR17, UR13 ;  /* 0x0000000d00117c82 */ /* 0x000fe20008000000 */
[----:B------:R-:W-:-:S05]  /*1b00*/  UMOV UR34, URZ ;  /* 0x000000ff00227c82 */ /* 0x000fca0008000000 */
.L_x_32:
[----:B------:R-:W-:Y:S01]  /*1b10*/  ULEA UR33, UR17, UR4, 0x3 ;  /* 0x0000000411217291 */ /* 0x000fe2000f8e18ff */
[----:B------:R-:W-:Y:S01]  /*1b20*/  @P5 MOV R3, 0x6000 ;  /* 0x0000600000035802 */ /* 0x000fe20000000f00 */
[----:B-12-4-:R-:W-:Y:S10]  /*1b30*/  @P0 BRA `(.L_x_27) ;  /* 0x00000000000c0947 */ /* 0x016ff40003800000 */
[----:B------:R-:W-:-:S04]  /*1b40*/  SHF.L.U32 R4, R17, 0x1f, RZ ;  /* 0x0000001f11047819 */ /* 0x000fc800000006ff */
[----:B------:R-:W1:Y:S02]  /*1b50*/  SYNCS.PHASECHK.TRANS64.TRYWAIT P0, [UR33+0x88], R4 ;  /* 0x00008804ff0075a7 */ /* 0x000e640008001121 */
[----:B-1----:R-:W-:Y:S05]  /*1b60*/  @!P0 BRA `(.L_x_28) ;  /* 0x0000006400848947 */ /* 0x002fea0003800000 */
.L_x_27:
[----:B------:R2:W-:Y:S01]  /*1b70*/  @P5 SYNCS.ARRIVE.TRANS64 RZ, [UR33], R3 ;  /* 0x00000003ffff59a7 */ /* 0x0005e20008000021 */
[----:B------:R-:W-:Y:S02]  /*1b80*/  ULOP3.LUT UR8, UR7, 0x2, URZ, 0xfc, !UPT ;  /* 0x0000000207087892 */ /* 0x000fe4000f8efcff */
[----:B------:R-:W-:Y:S02]  /*1b90*/  UIADD3 UR16, UPT, UPT, UR16, 0x1, URZ ;  /* 0x0000000110107890 */ /* 0x000fe4000fffe0ff */
[----:B------:R-:W-:Y:S02]  /*1ba0*/  UISETP.NE.AND UP0, UPT, UR8, 0x2, UPT ;  /* 0x000000020800788c */ /* 0x000fe4000bf05270 */
[----:B------:R-:W-:-:S07]  /*1bb0*/  UISETP.NE.AND UP2, UPT, UR16, 0x1, UPT ;  /* 0x000000011000788c */ /* 0x000fce000bf45270 */
[----:B------:R-:W-:Y:S05]  /*1bc0*/  BRA.U UP0, `(.L_x_29) ;  /* 0x0000000100047547 */ /* 0x000fea000b800000 */
[----:B------:R-:W-:Y:S05]  /*1bd0*/  BPT.TRAP 0x1 ;  /* 0x000000040000795c */ /* 0x000fea0000300000 */
.L_x_29:
[----:B------:R-:W-:Y:S04]  /*1be0*/  BSSY.RECONVERGENT B0, `(.L_x_30) ;  /* 0x0000003000007945 */ /* 0x000fe80003800200 */
[----:B------:R-:W-:Y:S05]  /*1bf0*/  @!P4 BRA `(.L_x_31) ;  /* 0x000000000004c947 */ /* 0x000fea0003800000 */
[----:B------:R-:W-:Y:S05]  /*1c00*/  BPT.TRAP 0x1 ;  /* 0x000000040000795c */ /* 0x000fea0000300000 */
.L_x_31:
[----:B------:R-:W-:Y:S05]  /*1c10*/  BSYNC.RECONVERGENT B0 ;  /* 0x0000000000007941 */ /* 0x000fea0003800200 */
.L_x_30:
[----:B------:R-:W-:Y:S02]  /*1c20*/  UIADD3 UR13, UPT, UPT, UR17, 0x1, URZ ;  /* 0x00000001110d7890 */ /* 0x000fe4000fffe0ff */
[----:B------:R-:W-:Y:S02]  /*1c30*/  ULEA UR32, UR17, UR4, 0xd ;  /* 0x0000000411207291 */ /* 0x000fe4000f8e68ff */
[----:B------:R-:W-:Y:S02]  /*1c40*/  UISETP.NE.AND UP0, UPT, UR13, 0x11, UPT ;  /* 0x000000110d00788c */ /* 0x000fe4000bf05270 */
[----:B------:R-:W-:Y:S02]  /*1c50*/  UIADD3 UR28, UP1, UPT, UR24, 0x80, URZ ;  /* 0x00000080181c7890 */ /* 0x000fe4000ff3e0ff */
[----:B------:R-:W-:Y:S02]  /*1c60*/  USEL UR9, URZ, 0x1, UP0 ;  /* 0x00000001ff097887 */ /* 0x000fe40008000000 */
[----:B------:R-:W-:-:S02]  /*1c70*/  USEL UR13, UR13, URZ, UP0 ;  /* 0x000000ff0d0d7287 */ /* 0x000fc40008000000 */
[----:B------:R-:W-:Y:S02]  /*1c80*/  UIADD3 UR26, UP0, UPT, UR24, 0x180, URZ ;  /* 0x00000180181a7890 */ /* 0x000fe4000ff1e0ff */
[----:B------:R-:W-:Y:S01]  /*1c90*/  ULEA UR8, UR13, UR4, 0x3 ;  /* 0x000000040d087291 */ /* 0x000fe2000f8e18ff */
[----:B------:R-:W-:Y:S01]  /*1ca0*/  LOP3.LUT R17, R17, UR9, RZ, 0x3c, !PT ;  /* 0x0000000911117c12 */ /* 0x000fe2000f8e3cff */
[----:B------:R-:W-:Y:S02]  /*1cb0*/  ULOP3.LUT UR33, UR33, 0xfefffff8, URZ, 0xc0, !UPT ;  /* 0xfefffff821217892 */ /* 0x000fe4000f8ec0ff */
[----:B------:R-:W-:Y:S01]  /*1cc0*/  UIADD3.X UR29, UPT, UPT, URZ, UR25, URZ, UP1, !UPT ;  /* 0x00000019ff1d7290 */ /* 0x000fe20008ffe4ff */
[----:B-1----:R-:W-:Y:S01]  /*1cd0*/  SHF.L.U32 R2, R17, 0x1f, RZ ;  /* 0x0000001f11027819 */ /* 0x002fe200000006ff */
[----:B------:R-:W-:Y:S02]  /*1ce0*/  UIADD3 UR32, UPT, UPT, UR32, 0x3400, URZ ;  /* 0x0000340020207890 */ /* 0x000fe4000fffe0ff */
[----:B------:R-:W-:Y:S01]  /*1cf0*/  UIADD3.X UR27, UPT, UPT, URZ, UR25, URZ, UP0, !UPT ;  /* 0x00000019ff1b7290 */ /* 0x000fe200087fe4ff */
[----:B------:R1:W4:Y:S01]  /*1d00*/  SYNCS.PHASECHK.TRANS64.TRYWAIT P0, [UR8+0x88], R2 ;  /* 0x00008802ff0075a7 */ /* 0x0003220008001108 */
[----:B------:R-:W-:Y:S01]  /*1d10*/  ULEA UR8, UR17, UR4, 0xc ;  /* 0x0000000411087291 */ /* 0x000fe2000f8e60ff */
[----:B------:R-:W-:Y:S01]  /*1d20*/  UMOV UR18, 0x0 ;  /* 0x0000000000127882 */ /* 0x000fe20000000000 */
[----:B------:R-:W-:-:S02]  /*1d30*/  UMOV UR19, 0x10000000 ;  /* 0x1000000000137882 */ /* 0x000fc40000000000 */
[----:B------:R-:W-:Y:S01]  /*1d40*/  UIADD3 UR8, UPT, UPT, UR8, 0x25400, URZ ;  /* 0x0002540008087890 */ /* 0x000fe2000fffe0ff */
[----:B------:R2:W-:Y:S01]  /*1d50*/  UTMALDG.3D.2CTA [UR32], [UR28], desc[UR18] ;  /* 0x000012201c0075b4 */ /* 0x0005e20008211000 */
[----:B------:R-:W-:Y:S01]  /*1d60*/  UMOV UR10, UR34 ;  /* 0x00000022000a7c82 */ /* 0x000fe20008000000 */
[----:B------:R-:W-:Y:S01]  /*1d70*/  UMOV UR12, UR36 ;  /* 0x00000024000c7c82 */ /* 0x000fe20008000000 */
[----:B------:R-:W-:Y:S01]  /*1d80*/  UMOV UR9, UR33 ;  /* 0x0000002100097c82 */ /* 0x000fe20008000000 */
[----:B------:R-:W-:Y:S01]  /*1d90*/  UMOV UR23, UR5 ;  /* 0x0000000500177c82 */ /* 0x000fe20008000000 */
[----:B------:R-:W-:-:S03]  /*1da0*/  UMOV UR17, UR13 ;  /* 0x0000000d00117c82 */ /* 0x000fc60008000000 */
[----:B------:R1:W-:Y:S01]  /*1db0*/  UTMALDG.3D.2CTA [UR8], [UR26], desc[UR18] ;  /* 0x000012081a0075b4 */ /* 0x0003e20008211000 */
[----:B--2---:R-:W-:Y:S01]  /*1dc0*/  UIADD3 UR34, UPT, UPT, UR34, 0x40, URZ ;  /* 0x0000004022227890 */ /* 0x004fe2000fffe0ff */
[----:B------:R-:W-:Y:S11]  /*1dd0*/  BRA.U UP2, `(.L_x_32) ;  /* 0xfffffffd024c7547 */ /* 0x000ff6000b83ffff */
.L_x_26:
[----:B--2-4-:R-:W-:Y:S01]  /*1de0*/  PLOP3.LUT P0, PT, PT, PT, UP5, 0x80, 0x8 ;  /* 0x000000000008781c */ /* 0x014fe20003f0f058 */
[----:B-1----:R-:W-:Y:S01]  /*1df0*/  ULEA UR8, UR13, UR4, 0x3 ;  /* 0x000000040d087291 */ /* 0x002fe2000f8e18ff */
[----:B------:R-:W-:Y:S01]  /*1e00*/  SHF.L.U32 R2, R17, 0x1f, RZ ;  /* 0x0000001f11027819 */ /* 0x000fe200000006ff */
[----:B------:R-:W-:-:S10]  /*1e10*/  UISETP.GT.AND UP0, UPT, UR22, UR21, UPT ;  /* 0x000000151600728c */ /* 0x000fd4000bf04270 */
[----:B------:R-:W-:Y:S01]  /*1e20*/  @!P0 SYNCS.ARRIVE.TRANS64.A1T0 RZ, [UR4+0x148], RZ ;  /* 0x000148ffffff89a7 */ /* 0x000fe20008100004 */
[----:B------:R1:W2:Y:S01]  /*1e30*/  SYNCS.PHASECHK.TRANS64.TRYWAIT P0, [UR8+0x88], R2 ;  /* 0x00008802ff0075a7 */ /* 0x0002a20008001108 */
[----:B------:R-:W-:Y:S05]  /*1e40*/  BRA.U !UP0, `(.L_x_33) ;  /* 0x0000000108c07547 */ /* 0x000fea000b800000 */
[----:B------:R-:W-:Y:S01]  /*1e50*/  UIADD3 UR26, UPT, UPT, UR14, UR23, URZ ;  /* 0x000000170e1a7290 */ /* 0x000fe2000fffe0ff */
[----:B------:R-:W-:-:S11]  /*1e60*/  UMOV UR27, UR13 ;  /* 0x0000000d001b7c82 */ /* 0x000fd60008000000 */
.L_x_39:
[----:B------:R-:W-:Y:S01]  /*1e70*/  ULEA UR17, UR27, UR4, 0x3 ;  /* 0x000000041b117291 */ /* 0x000fe2000f8e18ff */
[----:B--2---:R-:W-:Y:S01]  /*1e80*/  @P5 MOV R3, 0x6000 ;  /* 0x0000600000035802 */ /* 0x004fe20000000f00 */
[----:B-12---:R-:W-:Y:S10]  /*1e90*/  @P0 BRA `(.L_x_34) ;  /* 0x00000000000c0947 */ /* 0x006ff40003800000 */
[----:B------:R-:W-:-:S04]  /*1ea0*/  SHF.L.U32 R4, R17, 0x1f, RZ ;  /* 0x0000001f11047819 */ /* 0x000fc800000006ff */
[----:B------:R-:W2:Y:S02]  /*1eb0*/  SYNCS.PHASECHK.TRANS64.TRYWAIT P0, [UR17+0x88], R4 ;  /* 0x00008804ff0075a7 */ /* 0x000ea40008001111 */
[----:B--2---:R-:W-:Y:S05]  /*1ec0*/  @!P0 BRA `(.L_x_35) ;  /* 0x0000006000c48947 */ /* 0x004fea0003800000 */
.L_x_34:
[----:B------:R2:W-:Y:S01]  /*1ed0*/  @P5 SYNCS.ARRIVE.TRANS64 RZ, [UR17], R3 ;  /* 0x00000003ffff59a7 */ /* 0x0005e20008000011 */
[----:B------:R-:W-:-:S04]  /*1ee0*/  ULOP3.LUT UR8, UR7, 0x2, URZ, 0xfc, !UPT ;  /* 0x0000000207087892 */ /* 0x000fc8000f8efcff */
[----:B------:R-:W-:-:S09]  /*1ef0*/  UISETP.NE.AND UP0, UPT, UR8, 0x2, UPT ;  /* 0x000000020800788c */ /* 0x000fd2000bf05270 */
[----:B------:R-:W-:Y:S05]  /*1f00*/  BRA.U UP0, `(.L_x_36) ;  /* 0x0000000100047547 */ /* 0x000fea000b800000 */
[----:B------:R-:W-:Y:S05]  /*1f10*/  BPT.TRAP 0x1 ;  /* 0x000000040000795c */ /* 0x000fea0000300000 */
.L_x_36:
[----:B------:R-:W-:Y:S04]  /*1f20*/  BSSY.RECONVERGENT B0, `(.L_x_37) ;  /* 0x0000003000007945 */ /* 0x000fe80003800200 */
[----:B------:R-:W-:Y:S05]  /*1f30*/  @!P4 BRA `(.L_x_38) ;  /* 0x000000000004c947 */ /* 0x000fea0003800000 */
[----:B------:R-:W-:Y:S05]  /*1f40*/  BPT.TRAP 0x1 ;  /* 0x000000040000795c */ /* 0x000fea0000300000 */
.L_x_38:
[----:B------:R-:W-:Y:S05]  /*1f50*/  BSYNC.RECONVERGENT B0 ;  /* 0x0000000000007941 */ /* 0x000fea0003800200 */
.L_x_37:
        /* <DEDUP_REMOVED lines=9> */
[----:B------:R-:W-:Y:S02]  /*1ff0*/  USHF.L.U32 UR18, UR23, 0x6, URZ ;  /* 0x0000000617127899 */ /* 0x000fe400080006ff */
[----:B------:R-:W-:Y:S01]  /*2000*/  ULOP3.LUT UR17, UR17, 0xfefffff8, URZ, 0xc0, !UPT ;  /* 0xfefffff811117892 */ /* 0x000fe2000f8ec0ff */
[----:B-1----:R-:W-:Y:S01]  /*2010*/  SHF.L.U32 R2, R17, 0x1f, RZ ;  /* 0x0000001f11027819 */ /* 0x002fe200000006ff */
[----:B------:R-:W-:Y:S02]  /*2020*/  UIADD3 UR16, UPT, UPT, UR16, 0x3400, URZ ;  /* 0x0000340010107890 */ /* 0x000fe4000fffe0ff */
[----:B------:R-:W-:Y:S01]  /*2030*/  UIADD3.X UR33, UPT, UPT, URZ, UR25, URZ, UP1, !UPT ;  /* 0x00000019ff217290 */ /* 0x000fe20008ffe4ff */
[----:B------:R4:W1:Y:S01]  /*2040*/  SYNCS.PHASECHK.TRANS64.TRYWAIT P0, [UR8+0x88], R2 ;  /* 0x00008802ff0075a7 */ /* 0x0008620008001108 */
[----:B------:R-:W-:-:S02]  /*2050*/  ULEA UR8, UR27, UR4, 0xc ;  /* 0x000000041b087291 */ /* 0x000fc4000f8e60ff */
[----:B------:R-:W-:Y:S02]  /*2060*/  UIADD3.X UR31, UPT, UPT, URZ, UR25, URZ, UP0, !UPT ;  /* 0x00000019ff1f7290 */ /* 0x000fe400087fe4ff */
[----:B------:R-:W-:Y:S01]  /*2070*/  UIADD3 UR8, UPT, UPT, UR8, 0x25400, URZ ;  /* 0x0002540008087890 */ /* 0x000fe2000fffe0ff */
[----:B------:R-:W-:Y:S01]  /*2080*/  UMOV UR28, 0x0 ;  /* 0x00000000001c7882 */ /* 0x000fe20000000000 */
[----:B------:R-:W-:Y:S01]  /*2090*/  UMOV UR29, 0x10000000 ;  /* 0x10000000001d7882 */ /* 0x000fe20000000000 */
[----:B------:R-:W-:Y:S01]  /*20a0*/  UMOV UR19, UR35 ;  /* 0x0000002300137c82 */ /* 0x000fe20008000000 */
[----:B------:R-:W-:Y:S01]  /*20b0*/  UMOV UR20, UR36 ;  /* 0x0000002400147c82 */ /* 0x000fe20008000000 */
[----:B------:R-:W-:Y:S01]  /*20c0*/  UMOV UR12, UR36 ;  /* 0x00000024000c7c82 */ /* 0x000fe20008000000 */
[----:B------:R-:W-:Y:S01]  /*20d0*/  UMOV UR9, UR17 ;  /* 0x0000001100097c82 */ /* 0x000fe20008000000 */
[----:B------:R-:W-:Y:S01]  /*20e0*/  UMOV UR10, UR18 ;  /* 0x00000012000a7c82 */ /* 0x000fe20008000000 */
[----:B------:R4:W-:Y:S01]  /*20f0*/  UTMALDG.3D.2CTA [UR16], [UR32], desc[UR28] ;  /* 0x00001c10200075b4 */ /* 0x0009e20008211000 */
[----:B------:R-:W-:Y:S01]  /*2100*/  UIADD3 UR23, UPT, UPT, UR23, 0x1, URZ ;  /* 0x0000000117177890 */ /* 0x000fe2000fffe0ff */
[----:B------:R-:W-:-:S03]  /*2110*/  UMOV UR27, UR13 ;  /* 0x0000000d001b7c82 */ /* 0x000fc60008000000 */
[----:B------:R-:W-:Y:S01]  /*2120*/  UISETP.NE.AND UP0, UPT, UR23, UR26, UPT ;  /* 0x0000001a1700728c */ /* 0x000fe2000bf05270 */
[----:B------:R4:W-:Y:S08]  /*2130*/  UTMALDG.3D.2CTA [UR8], [UR30], desc[UR28] ;  /* 0x00001c081e0075b4 */ /* 0x0009f00008211000 */
[----:B----4-:R-:W-:Y:S05]  /*2140*/  BRA.U UP0, `(.L_x_39) ;  /* 0xfffffffd00487547 */ /* 0x010fea000b83ffff */
.L_x_33:
[C---:B-1----:R-:W-:Y:S01]  /*2150*/  LEA R2, R16.reuse, UR4, 0x3 ;  /* 0x0000000410027c11 */ /* 0x042fe2000f8e18ff */
[----:B------:R-:W-:Y:S01]  /*2160*/  NOP ;  /* 0x0000000000007918 */ /* 0x000fe20000000000 */
[----:B--2---:R-:W-:Y:S02]  /*2170*/  SHF.L.U32 R3, R13, 0x1f, RZ ;  /* 0x0000001f0d037819 */ /* 0x004fe400000006ff */
[----:B------:R-:W-:Y:S02]  /*2180*/  LEA R4, R16, UR4, 0x4 ;  /* 0x0000000410047c11 */ /* 0x000fe4000f8e20ff */
[----:B------:R-:W1:Y:S02]  /*2190*/  SYNCS.PHASECHK.TRANS64.TRYWAIT P0, [R2+URZ+0x150], R3 ;  /* 0x00015003020075a7 */ /* 0x000e6400080011ff */
[----:B-1----:R-:W-:Y:S05]  /*21a0*/  @!P0 BRA `(.L_x_40) ;  /* 0x0000006000248947 */ /* 0x002fea0003800000 */
.L_x_152:
[----:B------:R-:W2:Y:S01]  /*21b0*/  LDS.128 R4, [R4+0x1e0] ;  /* 0x0001e00004047984 */ /* 0x000ea20000000c00 */
[----:B------:R-:W-:Y:S01]  /*21c0*/  ISETP.GE.AND P0, PT, R28, 0x1, PT ;  /* 0x000000011c00780c */ /* 0x000fe20003f06270 */
[----:B-1----:R-:W-:Y:S01]  /*21d0*/  VIADD R2, R2, 0x160 ;  /* 0x0000016002027836 */ /* 0x002fe20000000000 */
[----:B------:R-:W-:Y:S01]  /*21e0*/  @!PT LDS RZ, [RZ] ;  /* 0x00000000fffff984 */ /* 0x000fe20000000800 */
[----:B------:R-:W-:Y:S01]  /*21f0*/  @!PT LDS RZ, [RZ] ;  /* 0x00000000fffff984 */ /* 0x000fe20000000800 */
[----:B------:R-:W-:Y:S01]  /*2200*/  @!PT LDS RZ, [RZ] ;  /* 0x00000000fffff984 */ /* 0x000fe20000000800 */
[----:B------:R-:W-:Y:S01]  /*2210*/  @!PT LDS RZ, [RZ] ;  /* 0x00000000fffff984 */ /* 0x000fe20000000800 */
[----:B------:R1:W-:Y:S06]  /*2220*/  MEMBAR.ALL.CTA ;  /* 0x0000000000007992 */ /* 0x0003ec0000008000 */
[----:B-1----:R-:W1:Y:S01]  /*2230*/  FENCE.VIEW.ASYNC.S ;  /* 0x00000000000073c6 */ /* 0x002e620000000000 */
[----:B------:R-:W-:-:S04]  /*2240*/  PRMT R2, RZ, 0x654, R2 ;  /* 0x00000654ff027816 */ /* 0x000fc80000000002 */
[----:B-1----:R1:W-:Y:S01]  /*2250*/  SYNCS.ARRIVE.TRANS64.RED.A1T0 RZ, [R2+URZ], RZ ;  /* 0x000000ff02ff79a7 */ /* 0x0023e200081004ff */
[----:B--2---:R-:W-:-:S13]  /*2260*/  LOP3.LUT P2, RZ, R6, 0x1, RZ, 0xc0, !PT ;  /* 0x0000000106ff7812 */ /* 0x004fda000784c0ff */
[----:B------:R-:W-:Y:S01]  /*2270*/  @P2 SHF.R.U32.HI R3, RZ, 0x10, R5 ;  /* 0x00000010ff032819 */ /* 0x000fe20000011605 */
[----:B------:R-:W-:Y:S01]  /*2280*/  VOTEU.ANY UP0, P2 ;  /* 0x0000000000ff7886 */ /* 0x000fe20001000100 */
[----:B------:R-:W-:Y:S02]  /*2290*/  @P2 MOV R10, R4 ;  /* 0x00000004000a2202 */ /* 0x000fe40000000f00 */
[----:B------:R-:W-:Y:S02]  /*22a0*/  @P2 R2UR.BROADCAST UR8, R3 ;  /* 0x00000000030822ca */ /* 0x000fe400008e0000 */
[----:B------:R-:W-:-:S11]  /*22b0*/  @P2 LOP3.LUT R9, R5, 0xffff, RZ, 0xc0, !PT ;  /* 0x0000ffff05092812 */ /* 0x000fd600078ec0ff */
[----:B------:R-:W-:Y:S01]  /*22c0*/  @UP0 UMOV UR36, UR8 ;  /* 0x0000000800240c82 */ /* 0x000fe20008000000 */
[----:B-1----:R-:W-:Y:S05]  /*22d0*/  @!P0 BRA `(.L_x_41) ;  /* 0x0000000000b88947 */ /* 0x002fea0003800000 */
[----:B------:R-:W3:Y:S01]  /*22e0*/  LDC.64 R4, c[0x0][0xb18] ;  /* 0x0002c600ff047b82 */ /* 0x000ee20000000a00 */
[----:B------:R-:W-:-:S07]  /*22f0*/  ISETP.NE.AND P3, PT, R28, 0x1, PT ;  /* 0x000000011c00780c */ /* 0x000fce0003f65270 */
[----:B------:R-:W1:Y:S08]  /*2300*/  LDC.64 R6, c[0x0][0xb10] ;  /* 0x0002c400ff067b82 */ /* 0x000e700000000a00 */
[----:B------:R-:W2:Y:S08]  /*2310*/  LDC R14, c[0x0][0xb20] ;  /* 0x0002c800ff0e7b82 */ /* 0x000eb00000000800 */
[----:B------:R-:W4:Y:S01]  /*2320*/  LDC R15, c[0x0][0xb0c] ;  /* 0x0002c300ff0f7b82 */ /* 0x000f220000000800 */
[----:B---3--:R-:W-:Y:S01]  /*2330*/  IMAD.HI.U32 R21, R0, R5, RZ ;  /* 0x0000000500157227 */ /* 0x008fe200078e00ff */
[----:B------:R-:W-:-:S03]  /*2340*/  ISETP.NE.AND P0, PT, R4, 0x1, PT ;  /* 0x000000010400780c */ /* 0x000fc60003f05270 */
[----:B------:R-:W-:-:S03]  /*2350*/  IMAD.HI.U32 R5, R9, R5, RZ ;  /* 0x0000000509057227 */ /* 0x000fc600078e00ff */
[----:B------:R-:W3:Y:S01]  /*2360*/  LDC.64 R2, c[0x0][0xb28] ;  /* 0x0002ca00ff027b82 */ /* 0x000ee20000000a00 */
[----:B-1----:R-:W-:-:S04]  /*2370*/  IMAD.HI.U32 R22, R8, R6, RZ ;  /* 0x0000000608167227 */ /* 0x002fc800078e00ff */
[----:B------:R-:W-:Y:S01]  /*2380*/  IMAD.HI.U32 R23, R10, R6, RZ ;  /* 0x000000060a177227 */ /* 0x000fe200078e00ff */
[----:B------:R-:W-:Y:S02]  /*2390*/  SHF.R.U32.HI R22, RZ, R7, R22 ;  /* 0x00000007ff167219 */ /* 0x000fe40000011616 */
[-C--:B--2---:R-:W-:Y:S02]  /*23a0*/  SHF.R.U32.HI R21, RZ, R14.reuse, R21 ;  /* 0x0000000eff157219 */ /* 0x084fe40000011615 */
[----:B------:R-:W-:Y:S02]  /*23b0*/  SHF.R.U32.HI R5, RZ, R14, R5 ;  /* 0x0000000eff057219 */ /* 0x000fe40000011605 */
[----:B------:R-:W-:Y:S02]  /*23c0*/  SEL R21, R0, R21, !P0 ;  /* 0x0000001500157207 */ /* 0x000fe40004000000 */
[----:B------:R-:W-:Y:S02]  /*23d0*/  SHF.R.U32.HI R23, RZ, R7, R23 ;  /* 0x00000007ff177219 */ /* 0x000fe40000011617 */
[----:B----4-:R-:W-:-:S02]  /*23e0*/  ISETP.NE.AND P1, PT, R15, 0x1, PT ;  /* 0x000000010f00780c */ /* 0x010fc40003f25270 */
[----:B------:R-:W-:Y:S02]  /*23f0*/  SEL R5, R9, R5, !P0 ;  /* 0x0000000509057207 */ /* 0x000fe40004000000 */
[----:B------:R-:W-:Y:S02]  /*2400*/  SEL R22, R8, R22, !P1 ;  /* 0x0000001608167207 */ /* 0x000fe40004800000 */
[----:B------:R-:W-:Y:S01]  /*2410*/  SEL R23, R10, R23, !P1 ;  /* 0x000000170a177207 */ /* 0x000fe20004800000 */
[----:B---3--:R-:W-:-:S04]  /*2420*/  IMAD.HI.U32 R20, R21, R2, RZ ;  /* 0x0000000215147227 */ /* 0x008fc800078e00ff */
        /* <DEDUP_REMOVED lines=10> */
[----:B------:R-:W-:-:S04]  /*24d0*/  @!P0 IMAD.HI.U32 R7, R23, R2, RZ ;  /* 0x0000000217078227 */ /* 0x000fc800078e00ff */
[----:B------:R-:W-:Y:S01]  /*24e0*/  IMAD.MOV R2, RZ, RZ, -R6 ;  /* 0x000000ffff027224 */ /* 0x000fe200078e0a06 */
[----:B------:R-:W-:Y:S02]  /*24f0*/  @!P0 SHF.R.U32.HI R3, RZ, R3, R7 ;  /* 0x00000003ff038219 */ /* 0x000fe40000011607 */
[----:B------:R-:W-:Y:S01]  /*2500*/  IADD3 R7, PT, PT, -R5, RZ, RZ ;  /* 0x000000ff05077210 */ /* 0x000fe20007ffe1ff */
[----:B------:R-:W-:Y:S01]  /*2510*/  IMAD R2, R28, R2, R5 ;  /* 0x000000021c027224 */ /* 0x000fe200078e0205 */
        /* <DEDUP_REMOVED lines=10> */
.L_x_41:
[----:B------:R-:W1:Y:S02]  /*25c0*/  LDCU UR8, c[0x0][0xb30] ;  /* 0x00016600ff0877ac */ /* 0x000e640008000800 */
[----:B-1----:R-:W-:-:S09]  /*25d0*/  UISETP.NE.AND UP0, UPT, UR8, 0x1, UPT ;  /* 0x000000010800788c */ /* 0x002fd2000bf05270 */
[----:B------:R-:W-:Y:S05]  /*25e0*/  BRA.U UP0, `(.L_x_42) ;  /* 0x0000000100407547 */ /* 0x000fea000b800000 */
[----:B------:R-:W1:Y:S08]  /*25f0*/  LDC.64 R4, c[0x0][0xb10] ;  /* 0x0002c400ff047b82 */ /* 0x000e700000000a00 */
[----:B------:R-:W2:Y:S08]  /*2600*/  LDC.64 R2, c[0x0][0xb18] ;  /* 0x0002c600ff027b82 */ /* 0x000eb00000000a00 */
[----:B------:R-:W4:Y:S08]  /*2610*/  LDC R6, c[0x0][0xb20] ;  /* 0x0002c800ff067b82 */ /* 0x000f300000000800 */
[----:B------:R-:W3:Y:S01]  /*2620*/  LDC R7, c[0x0][0xb0c] ;  /* 0x0002c300ff077b82 */ /* 0x000ee20000000800 */
[----:B-1----:R-:W-:-:S05]  /*2630*/  IMAD.HI.U32 R4, R10, R4, RZ ;  /* 0x000000040a047227 */ /* 0x002fca00078e00ff */
[----:B------:R-:W-:Y:S01]  /*2640*/  SHF.R.U32.HI R4, RZ, R5, R4 ;  /* 0x00000005ff047219 */ /* 0x000fe20000011604 */
[----:B--2---:R-:W-:Y:S01]  /*2650*/  IMAD.HI.U32 R3, R9, R3, RZ ;  /* 0x0000000309037227 */ /* 0x004fe200078e00ff */
[----:B------:R-:W-:-:S04]  /*2660*/  ISETP.NE.AND P0, PT, R2, 0x1, PT ;  /* 0x000000010200780c */ /* 0x000fc80003f05270 */
[----:B----4-:R-:W-:-:S04]  /*2670*/  SHF.R.U32.HI R3, RZ, R6, R3 ;  /* 0x00000006ff037219 */ /* 0x010fc80000011603 */
[----:B------:R-:W-:Y:S02]  /*2680*/  SEL R3, R9, R3, !P0 ;  /* 0x0000000309037207 */ /* 0x000fe40004000000 */
[----:B---3--:R-:W-:-:S04]  /*2690*/  ISETP.NE.AND P1, PT, R7, 0x1, PT ;  /* 0x000000010700780c */ /* 0x008fc80003f25270 */
[----:B------:R-:W-:-:S05]  /*26a0*/  SEL R4, R10, R4, !P1 ;  /* 0x000000040a047207 */ /* 0x000fca0004800000 */
[----:B------:R-:W-:Y:S02]  /*26b0*/  IMAD.IADD R5, R3, 0x1, -R4 ;  /* 0x0000000103057824 */ /* 0x000fe400078e0a04 */
[----:B------:R-:W-:Y:S02]  /*26c0*/  IMAD.IADD R3, R4, 0x1, -R3 ;  /* 0x0000000104037824 */ /* 0x000fe400078e0a03 */
[----:B------:R-:W-:Y:S02]  /*26d0*/  IMAD R10, R5, R7, R10 ;  /* 0x00000007050a7224 */ /* 0x000fe400078e020a */
[----:B------:R-:W-:-:S07]  /*26e0*/  IMAD R9, R3, R2, R9 ;  /* 0x0000000203097224 */ /* 0x000fce00078e0209 */
.L_x_42:
[----:B------:R-:W-:Y:S01]  /*26f0*/  VIADD R16, R16, 0x1 ;  /* 0x0000000110107836 */ /* 0x000fe20000000000 */
[----:B------:R-:W-:Y:S01]  /*2700*/  UPLOP3.LUT UP5, UPT, UPT, UPT, UPT, 0x80, 0x8 ;  /* 0x000000000008789c */ /* 0x000fe20003faf070 */
[----:B------:R-:W-:Y:S02]  /*2710*/  IMAD.IADD R14, R10, 0x1, R61 ;  /* 0x000000010a0e7824 */ /* 0x000fe400078e023d */
[----:B------:R-:W-:Y:S01]  /*2720*/  IMAD.IADD R15, R9, 0x1, R60 ;  /* 0x00000001090f7824 */ /* 0x000fe200078e023c */
[----:B------:R-:W-:-:S04]  /*2730*/  ISETP.NE.AND P0, PT, R16, 0x2, PT ;  /* 0x000000021000780c */ /* 0x000fc80003f05270 */
[----:B------:R-:W-:Y:S02]  /*2740*/  SEL R2, RZ, 0x1, P0 ;  /* 0x00000001ff027807 */ /* 0x000fe40000000000 */
[----:B------:R-:W-:Y:S02]  /*2750*/  SEL R16, R16, RZ, P0 ;  /* 0x000000ff10107207 */ /* 0x000fe40000000000 */
[----:B------:R-:W-:Y:S01]  /*2760*/  LOP3.LUT R13, R13, R2, RZ, 0x3c, !PT ;  /* 0x000000020d0d7212 */ /* 0x000fe200078e3cff */
[----:B------:R-:W-:Y:S06]  /*2770*/  @P2 BRA `(.L_x_43) ;  /* 0xfffffff000542947 */ /* 0x000fec000383ffff */
[----:B------:R-:W-:Y:S01]  /*2780*/  UIADD3 UR4, UPT, UPT, UR4, 0x88, URZ ;  /* 0x0000008804047890 */ /* 0x000fe2000fffe0ff */
[----:B------:R-:W-:-:S03]  /*2790*/  SHF.L.U32 R2, R17, 0x1f, RZ ;  /* 0x0000001f11027819 */ /* 0x000fc600000006ff */
[----:B------:R-:W-:-:S09]  /*27a0*/  ULEA UR5, UR13, UR4, 0x3 ;  /* 0x000000040d057291 */ /* 0x000fd2000f8e18ff */
[----:B------:R-:W1:Y:S02]  /*27b0*/  SYNCS.PHASECHK.TRANS64.TRYWAIT P0, [UR5], R2 ;  /* 0x00000002ff0075a7 */ /* 0x000e640008001105 */
[----:B-1----:R-:W-:Y:S05]  /*27c0*/  @!P0 BRA `(.L_x_44) ;  /* 0x0000005800b08947 */ /* 0x002fea0003800000 */
.L_x_154:
[----:B------:R-:W-:-:S04]  /*27d0*/  UIADD3 UR6, UPT, UPT, UR13, 0x1, URZ ;  /* 0x000000010d067890 */ /* 0x000fc8000fffe0ff */
[----:B------:R-:W-:-:S04]  /*27e0*/  UISETP.NE.AND UP0, UPT, UR6, 0x11, UPT ;  /* 0x000000110600788c */ /* 0x000fc8000bf05270 */
[----:B------:R-:W-:Y:S02]  /*27f0*/  USEL UR7, URZ, 0x1, UP0 ;  /* 0x00000001ff077887 */ /* 0x000fe40008000000 */
[----:B------:R-:W-:-:S04]  /*2800*/  USEL UR6, UR6, URZ, UP0 ;  /* 0x000000ff06067287 */ /* 0x000fc80008000000 */
[----:B------:R-:W-:Y:S01]  /*2810*/  ULEA UR5, UR6, UR4, 0x3 ;  /* 0x0000000406057291 */ /* 0x000fe2000f8e18ff */
[----:B-1----:R-:W-:-:S04]  /*2820*/  LOP3.LUT R2, R17, UR7, RZ, 0x3c, !PT ;  /* 0x0000000711027c12 */ /* 0x002fc8000f8e3cff */
[----:B------:R-:W-:-:S04]  /*2830*/  SHF.L.U32 R3, R2, 0x1f, RZ ;  /* 0x0000001f02037819 */ /* 0x000fc800000006ff */
[----:B------:R-:W1:Y:S02]  /*2840*/  SYNCS.PHASECHK.TRANS64.TRYWAIT P0, [UR5], R3 ;  /* 0x00000003ff0075a7 */ /* 0x000e640008001105 */
[----:B-1----:R-:W-:Y:S05]  /*2850*/  @!P0 BRA `(.L_x_45) ;  /* 0x0000005800a48947 */ /* 0x002fea0003800000 */
.L_x_156:
[----:B------:R-:W-:-:S04]  /*2860*/  UIADD3 UR6, UPT, UPT, UR6, 0x1, URZ ;  /* 0x0000000106067890 */ /* 0x000fc8000fffe0ff */
[----:B------:R-:W-:-:S04]  /*2870*/  UISETP.NE.AND UP0, UPT, UR6, 0x11, UPT ;  /* 0x000000110600788c */ /* 0x000fc8000bf05270 */
[----:B------:R-:W-:Y:S02]  /*2880*/  USEL UR7, URZ, 0x1, UP0 ;  /* 0x00000001ff077887 */ /* 0x000fe40008000000 */
[----:B------:R-:W-:-:S04]  /*2890*/  USEL UR6, UR6, URZ, UP0 ;  /* 0x000000ff06067287 */ /* 0x000fc80008000000 */
[----:B------:R-:W-:Y:S01]  /*28a0*/  ULEA UR5, UR6, UR4, 0x3 ;  /* 0x0000000406057291 */ /* 0x000fe2000f8e18ff */
[----:B------:R-:W-:-:S04]  /*28b0*/  LOP3.LUT R2, R2, UR7, RZ, 0x3c, !PT ;  /* 0x0000000702027c12 */ /* 0x000fc8000f8e3cff */
[----:B-1----:R-:W-:-:S04]  /*28c0*/  SHF.L.U32 R3, R2, 0x1f, RZ ;  /* 0x0000001f02037819 */ /* 0x002fc800000006ff */
[----:B------:R-:W1:Y:S02]  /*28d0*/  SYNCS.PHASECHK.TRANS64.TRYWAIT P0, [UR5], R3 ;  /* 0x00000003ff0075a7 */ /* 0x000e640008001105 */
[----:B-1----:R-:W-:Y:S05]  /*28e0*/  @!P0 BRA `(.L_x_46) ;  /* 0x0000005800988947 */ /* 0x002fea0003800000 */
.L_x_158:
        /* <DEDUP_REMOVED lines=9> */
.L_x_160:
        /* <DEDUP_REMOVED lines=9> */
.L_x_162:
        /* <DEDUP_REMOVED lines=9> */
.L_x_164:
        /* <DEDUP_REMOVED lines=9> */
.L_x_166:
        /* <DEDUP_REMOVED lines=9> */
.L_x_168:
        /* <DEDUP_REMOVED lines=9> */
.L_x_170:
        /* <DEDUP_REMOVED lines=9> */
.L_x_172:
        /* <DEDUP_REMOVED lines=9> */
.L_x_174:
        /* <DEDUP_REMOVED lines=9> */
.L_x_176:
        /* <DEDUP_REMOVED lines=9> */
.L_x_178:
        /* <DEDUP_REMOVED lines=9> */
.L_x_180:
        /* <DEDUP_REMOVED lines=9> */
.L_x_182:
        /* <DEDUP_REMOVED lines=9> */
.L_x_184:
[----:B------:R-:W-:-:S04]  /*3040*/  UIADD3 UR6, UPT, UPT, UR6, 0x1, URZ ;  /* 0x0000000106067890 */ /* 0x000fc8000fffe0ff */
[----:B------:R-:W-:-:S04]  /*3050*/  UISETP.NE.AND UP0, UPT, UR6, 0x11, UPT ;  /* 0x000000110600788c */ /* 0x000fc8000bf05270 */
[----:B------:R-:W-:Y:S02]  /*3060*/  USEL UR5, URZ, 0x1, UP0 ;  /* 0x00000001ff057887 */ /* 0x000fe40008000000 */
[----:B------:R-:W-:-:S04]  /*3070*/  USEL UR6, UR6, URZ, UP0 ;  /* 0x000000ff06067287 */ /* 0x000fc80008000000 */
[----:B------:R-:W-:Y:S01]  /*3080*/  ULEA UR6, UR6, UR4, 0x3 ;  /* 0x0000000406067291 */ /* 0x000fe2000f8e18ff */
[----:B------:R-:W-:-:S04]  /*3090*/  LOP3.LUT R2, R2, UR5, RZ, 0x3c, !PT ;  /* 0x0000000502027c12 */ /* 0x000fc8000f8e3cff */
[----:B------:R-:W-:Y:S01]  /*30a0*/  SHF.L.U32 R2, R2, 0x1f, RZ ;  /* 0x0000001f02027819 */ /* 0x000fe200000006ff */
[----:B-1-3--:R-:W-:-:S07]  /*30b0*/  IMAD.U32 R0, RZ, RZ, UR6 ;  /* 0x00000006ff007e24 */ /* 0x00afce000f8e00ff */
.L_x_60:
[----:B-1----:R1:W2:Y:S02]  /*30c0*/  SYNCS.PHASECHK.TRANS64.TRYWAIT P0, [R0+URZ], R2 ;  /* 0x00000002000075a7 */ /* 0x0022a400080011ff */
[----:B--2---:R-:W-:Y:S05]  /*30d0*/  @!P0 NANOSLEEP.SYNCS 0x989680 ;  /* 0x009896800000895d */ /* 0x004fea0003900000 */
[----:B------:R-:W2:Y:S02]  /*30e0*/  @!P0 SYNCS.PHASECHK.TRANS64 P0, [R0+URZ], R2 ;  /* 0x00000002000085a7 */ /* 0x000ea400080010ff */
[----:B--2---:R-:W-:Y:S05]  /*30f0*/  @P0 EXIT ;  /* 0x000000000000094d */ /* 0x004fea0003800000 */
[----:B------:R-:W-:Y:S05]  /*3100*/  BRA `(.L_x_60) ;  /* 0xfffffffc00ec7947 */ /* 0x000fea000383ffff */
.L_x_23:
[----:B------:R-:W-:-:S04]  /*3110*/  UISETP.NE.AND UP0, UPT, UR37, URZ, UPT ;  /* 0x000000ff2500728c */ /* 0x000fc8000bf05270 */
[----:B------:R-:W-:-:S09]  /*3120*/  UISETP.NE.OR UP0, UPT, UR10, 0x1, UP0 ;  /* 0x000000010a00788c */ /* 0x000fd20008705670 */
[----:B------:R-:W-:Y:S05]  /*3130*/  BRA.U UP0, `(.L_x_61) ;  /* 0x0000000500487547 */ /* 0x000fea000b800000 */
[----:B------:R-:W-:Y:S01]  /*3140*/  ISETP.GE.U32.AND P2, PT, R2, 0x2, PT ;  /* 0x000000020200780c */ /* 0x000fe20003f46070 */
[----:B------:R-:W-:Y:S01]  /*3150*/  IMAD.MOV.U32 R12, RZ, RZ, 0x1 ;  /* 0x00000001ff0c7424 */ /* 0x000fe200078e00ff */
[----:B------:R-:W-:Y:S02]  /*3160*/  CS2R R10, SRZ ;  /* 0x00000000000a7805 */ /* 0x000fe4000001ff00 */
[----:B------:R-:W-:Y:S01]  /*3170*/  CS2R R8, SRZ ;  /* 0x0000000000087805 */ /* 0x000fe2000001ff00 */
[----:B------:R-:W-:Y:S01]  /*3180*/  UMOV UR4, 0x400 ;  /* 0x0000040000047882 */ /* 0x000fe20000000000 */
[----:B------:R-:W-:Y:S01]  /*3190*/  UMOV UR6, URZ ;  /* 0x000000ff00067c82 */ /* 0x000fe20008000000 */
[----:B------:R-:W-:-:S12]  /*31a0*/  ULEA UR37, UR37, UR4, 0x18 ;  /* 0x0000000425257291 */ /* 0x000fd8000f8ec0ff */
.L_x_65:
[----:B------:R-:W-:Y:S02]  /*31b0*/  LEA R0, R8, UR37, 0x3 ;  /* 0x0000002508007c11 */ /* 0x000fe4000f8e18ff */
[----:B------:R-:W-:-:S03]  /*31c0*/  SHF.L.U32 R4, R9, 0x1f, RZ ;  /* 0x0000001f09047819 */ /* 0x000fc600000006ff */
[----:B------:R-:W-:Y:S01]  /*31d0*/  VIADD R5, R0, 0x1c0 ;  /* 0x000001c000057836 */ /* 0x000fe20000000000 */
[----:B------:R-:W1:Y:S02]  /*31e0*/  SYNCS.PHASECHK.TRANS64.TRYWAIT P0, [R0+URZ+0x1b0], R4 ;  /* 0x0001b004000075a7 */ /* 0x000e6400080011ff */
[----:B-1----:R-:W-:Y:S05]  /*31f0*/  @!P0 BRA `(.L_x_62) ;  /* 0x0000005400a48947 */ /* 0x002fea0003800000 */
.L_x_185:
[----:B------:R-:W-:Y:S01]  /*3200*/  ULEA UR5, UR6, UR37, 0x3 ;  /* 0x0000002506057291 */ /* 0x000fe2000f8e18ff */
[----:B-1----:R-:W-:Y:S01]  /*3210*/  PRMT R0, RZ, 0x654, R5 ;  /* 0x00000654ff007816 */ /* 0x002fe20000000005 */
[----:B------:R-:W-:Y:S01]  /*3220*/  @!P2 IMAD.MOV.U32 R4, RZ, RZ, 0x10 ;  /* 0x00000010ff04a424 */ /* 0x000fe200078e00ff */
[----:B------:R-:W-:Y:S01]  /*3230*/  SHF.L.U32 R5, R12, 0x1f, RZ ;  /* 0x0000001f0c057819 */ /* 0x000fe200000006ff */
[----:B------:R-:W-:Y:S01]  /*3240*/  UIADD3 UR4, UPT, UPT, UR5, 0x150, URZ ;  /* 0x0000015005047890 */ /* 0x000fe2000fffe0ff */
[----:B------:R1:W-:Y:S05]  /*3250*/  SYNCS.ARRIVE.TRANS64.RED.A1T0 RZ, [R0+URZ], RZ ;  /* 0x000000ff00ff79a7 */ /* 0x0003ea00081004ff */
[----:B------:R-:W-:Y:S01]  /*3260*/  IMAD.U32 R6, RZ, RZ, UR4 ;  /* 0x00000004ff067e24 */ /* 0x000fe2000f8e00ff */
[----:B------:R-:W2:Y:S04]  /*3270*/  SYNCS.PHASECHK.TRANS64.TRYWAIT P0, [UR5+0x160], R5 ;  /* 0x00016005ff0075a7 */ /* 0x000ea80008001105 */
[----:B------:R-:W-:Y:S01]  /*3280*/  PRMT R6, R2, 0x654, R6 ;  /* 0x0000065402067816 */ /* 0x000fe20000000006 */
[----:B-12---:R-:W-:Y:S06]  /*3290*/  @!P0 BRA `(.L_x_63) ;  /* 0x0000005400908947 */ /* 0x006fec0003800000 */
.L_x_187:
[----:B------:R-:W-:Y:S01]  /*32a0*/  ULEA UR4, UR6, UR37, 0x4 ;  /* 0x0000002506047291 */ /* 0x000fe2000f8e20ff */
[----:B------:R-:W-:Y:S01]  /*32b0*/  SEL R3, R6, R3, !P2 ;  /* 0x0000000306037207 */ /* 0x000fe20005000000 */
[----:B------:R-:W-:Y:S01]  /*32c0*/  UIADD3 UR5, UPT, UPT, UR5, 0x150, URZ ;  /* 0x0000015005057890 */ /* 0x000fe2000fffe0ff */
[----:B-1----:R-:W-:Y:S01]  /*32d0*/  LEA R0, R11, UR37, 0x3 ;  /* 0x000000250b007c11 */ /* 0x002fe2000f8e18ff */
[----:B------:R-:W-:Y:S01]  /*32e0*/  UIADD3 UR4, UPT, UPT, UR4, 0x1e0, URZ ;  /* 0x000001e004047890 */ /* 0x000fe2000fffe0ff */
[----:B------:R1:W-:Y:S01]  /*32f0*/  @!P2 SYNCS.ARRIVE.TRANS64.RED RZ, [R3+URZ], R4 ;  /* 0x0000000403ffa9a7 */ /* 0x0003e200080004ff */
[----:B------:R-:W-:Y:S01]  /*3300*/  UIADD3 UR6, UPT, UPT, UR6, 0x1, URZ ;  /* 0x0000000106067890 */ /* 0x000fe2000fffe0ff */
[----:B------:R-:W-:-:S03]  /*3310*/  VIADD R8, R8, 0x1 ;  /* 0x0000000108087836 */ /* 0x000fc60000000000 */
[----:B------:R-:W-:Y:S02]  /*3320*/  UISETP.NE.AND UP0, UPT, UR6, 0x2, UPT ;  /* 0x000000020600788c */ /* 0x000fe4000bf05270 */
[----:B------:R-:W-:Y:S01]  /*3330*/  ISETP.NE.AND P0, PT, R8, 0x2, PT ;  /* 0x000000020800780c */ /* 0x000fe20003f05270 */
[----:B------:R-:W-:Y:S06]  /*3340*/  UGETNEXTWORKID.BROADCAST [UR4], [UR5] ;  /* 0x00000000040073ca */ /* 0x000fec0008000100 */
[----:B------:R-:W-:Y:S02]  /*3350*/  USEL UR4, URZ, 0x1, UP0 ;  /* 0x00000001ff047887 */ /* 0x000fe40008000000 */
[----:B------:R-:W-:-:S04]  /*3360*/  USEL UR6, UR6, URZ, UP0 ;  /* 0x000000ff06067287 */ /* 0x000fc80008000000 */
[----:B------:R-:W-:Y:S02]  /*3370*/  LOP3.LUT R12, R12, UR4, RZ, 0x3c, !PT ;  /* 0x000000040c0c7c12 */ /* 0x000fe4000f8e3cff */
[----:B-1----:R-:W-:-:S04]  /*3380*/  SHF.L.U32 R4, R10, 0x1f, RZ ;  /* 0x0000001f0a047819 */ /* 0x002fc800000006ff */
[----:B------:R-:W1:Y:S02]  /*3390*/  SYNCS.PHASECHK.TRANS64.TRYWAIT P1, [R0+URZ+0x150], R4 ;  /* 0x00015004000075a7 */ /* 0x000e6400080211ff */
[----:B-1----:R-:W-:Y:S05]  /*33a0*/  @!P1 BRA `(.L_x_64) ;  /* 0x0000005400649947 */ /* 0x002fea0003800000 */
.L_x_188:
[C---:B-1----:R-:W-:Y:S01]  /*33b0*/  LEA R4, R11.reuse, UR37, 0x4 ;  /* 0x000000250b047c11 */ /* 0x042fe2000f8e20ff */
[----:B------:R-:W-:Y:S01]  /*33c0*/  VIADD R0, R0, 0x160 ;  /* 0x0000016000007836 */ /* 0x000fe20000000000 */
[----:B------:R-:W-:Y:S01]  /*33d0*/  SEL R8, R8, RZ, P0 ;  /* 0x000000ff08087207 */ /* 0x000fe20000000000 */
[----:B------:R-:W-:-:S03]  /*33e0*/  VIADD R11, R11, 0x1 ;  /* 0x000000010b0b7836 */ /* 0x000fc60000000000 */
[----:B------:R-:W1:Y:S01]  /*33f0*/  LDS.128 R4, [R4+0x1e0] ;  /* 0x0001e00004047984 */ /* 0x000e620000000c00 */
[----:B------:R-:W-:Y:S02]  /*3400*/  PRMT R0, RZ, 0x654, R0 ;  /* 0x00000654ff007816 */ /* 0x000fe40000000000 */
[C---:B------:R-:W-:Y:S01]  /*3410*/  ISETP.NE.AND P1, PT, R11.reuse, 0x2, PT ;  /* 0x000000020b00780c */ /* 0x040fe20003f25270 */
[----:B------:R-:W-:Y:S01]  /*3420*/  @!PT LDS RZ, [RZ] ;  /* 0x00000000fffff984 */ /* 0x000fe20000000800 */
[----:B------:R-:W-:Y:S01]  /*3430*/  @!PT LDS RZ, [RZ] ;  /* 0x00000000fffff984 */ /* 0x000fe20000000800 */
[----:B------:R-:W-:Y:S01]  /*3440*/  @!PT LDS RZ, [RZ] ;  /* 0x00000000fffff984 */ /* 0x000fe20000000800 */
[----:B------:R-:W-:Y:S01]  /*3450*/  @!PT LDS RZ, [RZ] ;  /* 0x00000000fffff984 */ /* 0x000fe20000000800 */
[----:B------:R2:W-:Y:S06]  /*3460*/  MEMBAR.ALL.CTA ;  /* 0x0000000000007992 */ /* 0x0005ec0000008000 */
[----:B--2---:R-:W2:Y:S01]  /*3470*/  FENCE.VIEW.ASYNC.S ;  /* 0x00000000000073c6 */ /* 0x004ea20000000000 */
[----:B------:R-:W-:Y:S01]  /*3480*/  SEL R11, R11, RZ, P1 ;  /* 0x000000ff0b0b7207 */ /* 0x000fe20000800000 */
[----:B--2---:R2:W-:Y:S01]  /*3490*/  SYNCS.ARRIVE.TRANS64.RED.A1T0 RZ, [R0+URZ], RZ ;  /* 0x000000ff00ff79a7 */ /* 0x0045e200081004ff */
[----:B-1----:R-:W-:-:S02]  /*34a0*/  LOP3.LUT P3, RZ, R6, 0x1, RZ, 0xc0, !PT ;  /* 0x0000000106ff7812 */ /* 0x002fc4000786c0ff */
[----:B------:R-:W-:-:S04]  /*34b0*/  SEL R4, RZ, 0x1, P1 ;  /* 0x00000001ff047807 */ /* 0x000fc80000800000 */
[----:B------:R-:W-:Y:S02]  /*34c0*/  LOP3.LUT R10, R10, R4, RZ, 0x3c, !PT ;  /* 0x000000040a0a7212 */ /* 0x000fe400078e3cff */
[----:B--2---:R-:W-:-:S04]  /*34d0*/  SEL R0, RZ, 0x1, P0 ;  /* 0x00000001ff007807 */ /* 0x004fc80000000000 */
[----:B------:R-:W-:Y:S01]  /*34e0*/  LOP3.LUT R9, R9, R0, RZ, 0x3c, !PT ;  /* 0x0000000009097212 */ /* 0x000fe200078e3cff */
[----:B------:R-:W-:Y:S06]  /*34f0*/  @P3 BRA `(.L_x_65) ;  /* 0xfffffffc002c3947 */ /* 0x000fec000383ffff */
[----:B------:R-:W-:Y:S01]  /*3500*/  ULEA UR5, UR6, UR37, 0x3 ;  /* 0x0000002506057291 */ /* 0x000fe2000f8e18ff */
[----:B------:R-:W-:-:S08]  /*3510*/  SHF.L.U32 R2, R12, 0x1f, RZ ;  /* 0x0000001f0c027819 */ /* 0x000fd000000006ff */
[----:B------:R-:W1:Y:S02]  /*3520*/  SYNCS.PHASECHK.TRANS64 P0, [UR5+0x160], R2 ;  /* 0x00016002ff0075a7 */ /* 0x000e640008001005 */
[----:B-1----:R-:W-:Y:S05]  /*3530*/  @P0 BRA `(.L_x_66) ;  /* 0x0000000000080947 */ /* 0x002fea0003800000 */
[----:B------:R-:W1:Y:S02]  /*3540*/  SYNCS.PHASECHK.TRANS64.TRYWAIT P0, [UR5+0x160], R2 ;  /* 0x00016002ff0075a7 */ /* 0x000e640008001105 */
[----:B-1----:R-:W-:Y:S05]  /*3550*/  @!P0 BRA `(.L_x_67) ;  /* 0x00000054000c8947 */ /* 0x002fea0003800000 */
.L_x_66:
[----:B------:R-:W-:-:S04]  /*3560*/  UIADD3 UR4, UPT, UPT, UR6, 0x1, URZ ;  /* 0x0000000106047890 */ /* 0x000fc8000fffe0ff */
[----:B------:R-:W-:-:S04]  /*3570*/  UISETP.NE.AND UP0, UPT, UR4, 0x2, UPT ;  /* 0x000000020400788c */ /* 0x000fc8000bf05270 */
[----:B------:R-:W-:Y:S02]  /*3580*/  USEL UR7, URZ, 0x1, UP0 ;  /* 0x00000001ff077887 */ /* 0x000fe40008000000 */
[----:B------:R-:W-:-:S04]  /*3590*/  USEL UR4, UR4, URZ, UP0 ;  /* 0x000000ff04047287 */ /* 0x000fc80008000000 */
[----:B------:R-:W-:Y:S01]  /*35a0*/  ULEA UR4, UR4, UR37, 0x3 ;  /* 0x0000002504047291 */ /* 0x000fe2000f8e18ff */
[----:B-1----:R-:W-:-:S04]  /*35b0*/  LOP3.LUT R2, R12, UR7, RZ, 0x3c, !PT ;  /* 0x000000070c027c12 */ /* 0x002fc8000f8e3cff */
[----:B------:R-:W-:-:S04]  /*35c0*/  SHF.L.U32 R0, R2, 0x1f, RZ ;  /* 0x0000001f02007819 */ /* 0x000fc800000006ff */
[----:B------:R-:W1:Y:S02]  /*35d0*/  SYNCS.PHASECHK.TRANS64 P0, [UR4+0x160], R0 ;  /* 0x00016000ff0075a7 */ /* 0x000e640008001004 */
[----:B-1----:R-:W-:Y:S05]  /*35e0*/  @P0 EXIT ;  /* 0x000000000000094d */ /* 0x002fea0003800000 */
[----:B------:R-:W-:Y:S02]  /*35f0*/  SHF.L.U32 R2, R2, 0x1f, RZ ;  /* 0x0000001f02027819 */ /* 0x000fe400000006ff */
[----:B------:R-:W-:-:S07]  /*3600*/  MOV R0, UR4 ;  /* 0x0000000400007c02 */ /* 0x000fce0008000f00 */
.L_x_68:
[----:B-1----:R1:W2:Y:S02]  /*3610*/  SYNCS.PHASECHK.TRANS64.TRYWAIT P0, [R0+URZ+0x160], R2 ;  /* 0x00016002000075a7 */ /* 0x0022a400080011ff */
[----:B--2---:R-:W-:Y:S05]  /*3620*/  @!P0 NANOSLEEP.SYNCS 0x989680 ;  /* 0x009896800000895d */ /* 0x004fea0003900000 */
[----:B------:R-:W2:Y:S02]  /*3630*/  @!P0 SYNCS.PHASECHK.TRANS64 P0, [R0+URZ+0x160], R2 ;  /* 0x00016002000085a7 */ /* 0x000ea400080010ff */
[----:B--2---:R-:W-:Y:S05]  /*3640*/  @P0 EXIT ;  /* 0x000000000000094d */ /* 0x004fea0003800000 */
[----:B------:R-:W-:Y:S05]  /*3650*/  BRA `(.L_x_68) ;  /* 0xfffffffc00ec7947 */ /* 0x000fea000383ffff */
.L_x_61:
[----:B------:R-:W-:Y:S05]  /*3660*/  BRA.U UP3, `(.L_x_69) ;  /* 0x0000001103d87547 */ /* 0x000fea000b800000 */
[----:B------:R-:W-:Y:S01]  /*3670*/  UMOV UR6, 0x40 ;  /* 0x0000004000067882 */ /* 0x000fe20000000000 */
[----:B------:R-:W-:Y:S01]  /*3680*/  NOP ;  /* 0x0000000000007918 */ /* 0x000fe20000000000 */
[----:B------:R-:W-:Y:S01]  /*3690*/  ULEA UR6, UR37, UR6, 0x18 ;  /* 0x0000000625067291 */ /* 0x000fe2000f8ec0ff */
[----:B------:R-:W-:Y:S02]  /*36a0*/  UMOV UR7, 0x400 ;  /* 0x0000040000077882 */ /* 0x000fe40000000000 */
[----:B------:R-:W-:-:S06]  /*36b0*/  ULEA UR37, UR37, UR7, 0x18 ;  /* 0x0000000725257291 */ /* 0x000fcc000f8ec0ff */
[----:B------:R-:W1:Y:S02]  /*36c0*/  LDS.U8 R2, [UR6+0x1c] ;  /* 0x00001c06ff027984 */ /* 0x000e640008000000 */
[----:B-1----:R-:W-:-:S13]  /*36d0*/  ISETP.NE.AND P0, PT, R2, RZ, PT ;  /* 0x000000ff0200720c */ /* 0x002fda0003f05270 */
[----:B------:R-:W-:Y:S05]  /*36e0*/  @P0 BRA `(.L_x_70) ;  /* 0x0000000400080947 */ /* 0x000fea0003800000 */
[----:B------:R-:W-:Y:S02]  /*36f0*/  UISETP.NE.U32.AND UP0, UPT, UR5, 0x1, UPT ;  /* 0x000000010500788c */ /* 0x000fe4000bf05070 */
[----:B------:R-:W-:-:S07]  /*3700*/  UIADD3 UR8, UPT, UPT, UR6, 0x8, URZ ;  /* 0x0000000806087890 */ /* 0x000fce000fffe0ff */
[----:B------:R-:W-:Y:S05]  /*3710*/  BRA.U !UP0, `(.L_x_71) ;  /* 0x00000001089c7547 */ /* 0x000fea000b800000 */
[----:B------:R-:W-:Y:S01]  /*3720*/  ELECT P0, URZ, PT ;  /* 0x0000000000ff782f */ /* 0x000fe20003800000 */
[----:B------:R-:W-:-:S12]  /*3730*/  BSSY B0, `(.L_x_71) ;  /* 0x0000025000007945 */ /* 0x000fd80003800000 */
[----:B------:R-:W-:Y:S05]  /*3740*/  @!P0 BRA `(.L_x_72) ;  /* 0x00000000008c8947 */ /* 0x000fea0003800000 */
[----:B------:R-:W-:-:S05]  /*3750*/  UMOV UR7, 0x10 ;  /* 0x0000001000077882 */ /* 0x000fca0000000000 */
[----:B------:R-:W-:Y:S04]  /*3760*/  DEPBAR.LE SB1, 0x36 ;  /* 0x00009d800000791a */ /* 0x000fe80000000000 */
[----:B------:R-:W1:Y:S02]  /*3770*/  UTCATOMSWS.2CTA.FIND_AND_SET.ALIGN UP1, UR7, UR7 ;  /* 0x00000007000775e3 */ /* 0x000e640008220800 */
[----:B-1----:R-:W-:Y:S01]  /*3780*/  MOV R9, UR7 ;  /* 0x0000000700097c02 */ /* 0x002fe20008000f00 */
[----:B------:R-:W-:Y:S06]  /*3790*/  BRA.U UP1, `(.L_x_73) ;  /* 0x0000000101187547 */ /* 0x000fec000b800000 */
.L_x_74:
[----:B------:R-:W-:Y:S05]  /*37a0*/  NANOSLEEP 0x64 ;  /* 0x000000640000795d */ /* 0x000fea0003800000 */
[----:B------:R-:W-:-:S05]  /*37b0*/  UMOV UR7, 0x10 ;  /* 0x0000001000077882 */ /* 0x000fca0000000000 */
[----:B------:R-:W-:Y:S04]  /*37c0*/  DEPBAR.LE SB1, 0x36 ;  /* 0x00009d800000791a */ /* 0x000fe80000000000 */
[----:B------:R-:W1:Y:S02]  /*37d0*/  UTCATOMSWS.2CTA.FIND_AND_SET.ALIGN UP1, UR7, UR7 ;  /* 0x00000007000775e3 */ /* 0x000e640008220800 */
[----:B-1----:R-:W-:Y:S01]  /*37e0*/  MOV R9, UR7 ;  /* 0x0000000700097c02 */ /* 0x002fe20008000f00 */
[----:B------:R-:W-:Y:S05]  /*37f0*/  BRA.U !UP1, `(.L_x_74) ;  /* 0xfffffffd09e87547 */ /* 0x000fea000b83ffff */
.L_x_73:
[----:B------:R-:W1:Y:S01]  /*3800*/  LDS R5, [UR6+0x10] ;  /* 0x00001006ff057984 */ /* 0x000e620008000800 */
[----:B------:R-:W-:Y:S01]  /*3810*/  IMAD.U32 R3, RZ, RZ, UR37 ;  /* 0x00000025ff037e24 */ /* 0x000fe2000f8e00ff */
[----:B------:R-:W-:-:S03]  /*3820*/  MOV R2, UR4 ;  /* 0x0000000400027c02 */ /* 0x000fc60008000f00 */
[----:B------:R-:W-:Y:S01]  /*3830*/  VIADD R3, R3, 0x200 ;  /* 0x0000020003037836 */ /* 0x000fe20000000000 */
[----:B-1----:R-:W-:-:S04]  /*3840*/  SHF.L.U32 R5, R5, 0x1f, RZ ;  /* 0x0000001f05057819 */ /* 0x002fc800000006ff */
[----:B------:R-:W1:Y:S02]  /*3850*/  SYNCS.PHASECHK.TRANS64.TRYWAIT P0, [UR6+0x8], R5 ;  /* 0x00000805ff0075a7 */ /* 0x000e640008001106 */
[----:B-1----:R-:W-:Y:S05]  /*3860*/  @P0 BRA `(.L_x_75) ;  /* 0x0000000000080947 */ /* 0x002fea0003800000 */
[----:B------:R-:W1:Y:S02]  /*3870*/  SYNCS.PHASECHK.TRANS64.TRYWAIT P0, [UR6+0x8], R5 ;  /* 0x00000805ff0075a7 */ /* 0x000e640008001106 */
[----:B-1----:R-:W-:Y:S05]  /*3880*/  @!P0 BRA `(.L_x_76) ;  /* 0x0000005000588947 */ /* 0x002fea0003800000 */
.L_x_75:
[----:B-1----:R-:W-:Y:S01]  /*3890*/  HFMA2 R4, -RZ, RZ, 0, 5.9604644775390625e-08 ;  /* 0x00000001ff047431 */ /* 0x002fe200000001ff */
[----:B------:R-:W-:Y:S01]  /*38a0*/  UPRMT UR7, UR4, 0x654, UR8 ;  /* 0x0000065404077896 */ /* 0x000fe20008000008 */
[----:B------:R-:W-:Y:S01]  /*38b0*/  IMAD.MOV.U32 R7, RZ, RZ, 0xffff ;  /* 0x0000ffffff077424 */ /* 0x000fe200078e00ff */
[----:B------:R-:W-:Y:S01]  /*38c0*/  PRMT R2, R2, 0x654, R3 ;  /* 0x0000065402027816 */ /* 0x000fe20000000003 */
[----:B------:R-:W-:Y:S02]  /*38d0*/  IMAD.MOV.U32 R5, RZ, RZ, 0x4 ;  /* 0x00000004ff057424 */ /* 0x000fe400078e00ff */
[----:B------:R-:W-:Y:S01]  /*38e0*/  IMAD.SHL.U32 R8, R9, 0x20, RZ ;  /* 0x0000002009087824 */ /* 0x000fe200078e00ff */
[----:B------:R-:W-:Y:S02]  /*38f0*/  MOV R3, UR7 ;  /* 0x0000000700037c02 */ /* 0x000fe40008000f00 */
[-C--:B------:R-:W-:Y:S01]  /*3900*/  SHF.L.U32 R7, R7, R9.reuse, RZ ;  /* 0x0000000907077219 */ /* 0x080fe200000006ff */
[----:B------:R1:W-:Y:S01]  /*3910*/  SYNCS.ARRIVE.TRANS64.RED RZ, [UR7], R5 ;  /* 0x00000005ffff79a7 */ /* 0x0003e20008000407 */
[----:B------:R-:W-:Y:S01]  /*3920*/  SHF.L.U32 R6, R4, R9, RZ ;  /* 0x0000000904067219 */ /* 0x000fe200000006ff */
[----:B------:R1:W-:Y:S04]  /*3930*/  STS [UR37+0x200], R8 ;  /* 0x00020008ff007988 */ /* 0x0003e80008000825 */
[----:B------:R1:W-:Y:S04]  /*3940*/  STAS [R2.64], R9 ;  /* 0x0000000902007dbd */ /* 0x0003e8000c0008ff */
[----:B------:R1:W-:Y:S04]  /*3950*/  ATOMS.OR RZ, [UR6+0x14], R7 ;  /* 0x00001407ffff798c */ /* 0x0003e8000b000006 */
[----:B------:R1:W-:Y:S04]  /*3960*/  ATOMS.OR RZ, [UR6+0x18], R6 ;  /* 0x00001806ffff798c */ /* 0x0003e8000b000006 */
[----:B------:R1:W-:Y:S02]  /*3970*/  ATOMS.XOR RZ, [UR6+0x10], R4 ;  /* 0x00001004ffff798c */ /* 0x0003e4000b800006 */
.L_x_72:
[----:B------:R-:W-:Y:S05]  /*3980*/  BSYNC B0 ;  /* 0x0000000000007941 */ /* 0x000fea0003800000 */
.L_x_71:
[----:B------:R-:W-:Y:S05]  /*3990*/  BRA.U UP0, `(.L_x_77) ;  /* 0x00000001006c7547 */ /* 0x000fea000b800000 */
[----:B------:R-:W-:-:S03]  /*39a0*/  UMOV UR7, 0xffffffff ;  /* 0xffffffff00077882 */ /* 0x000fc60000000000 */
[----:B------:R-:W-:Y:S05]  /*39b0*/  BRA.DIV UR7, `(.L_x_78) ;  /* 0x0000005207247947 */ /* 0x000fea000b800000 */
[----:B------:R-:W-:-:S13]  /*39c0*/  ELECT P6, URZ, PT ;  /* 0x0000000000ff782f */ /* 0x000fda00038c0000 */
.L_x_192:
[----:B------:R-:W-:Y:S05]  /*39d0*/  @!P6 BRA `(.L_x_77) ;  /* 0x00000000005ce947 */ /* 0x000fea0003800000 */
[----:B-1----:R-:W1:Y:S02]  /*39e0*/  LDS R3, [UR6+0x10] ;  /* 0x00001006ff037984 */ /* 0x002e640008000800 */
[----:B-1----:R-:W-:-:S04]  /*39f0*/  SHF.L.U32 R3, R3, 0x1f, RZ ;  /* 0x0000001f03037819 */ /* 0x002fc800000006ff */
[----:B------:R-:W1:Y:S02]  /*3a00*/  SYNCS.PHASECHK.TRANS64.TRYWAIT P0, [UR6+0x8], R3 ;  /* 0x00000803ff0075a7 */ /* 0x000e640008001106 */
[----:B-1----:R-:W-:Y:S05]  /*3a10*/  @P0 BRA `(.L_x_79) ;  /* 0x0000000000080947 */ /* 0x002fea0003800000 */
[----:B------:R-:W1:Y:S02]  /*3a20*/  SYNCS.PHASECHK.TRANS64.TRYWAIT P0, [UR6+0x8], R3 ;  /* 0x00000803ff0075a7 */ /* 0x000e640008001106 */
[----:B-1----:R-:W-:Y:S05]  /*3a30*/  @!P0 BRA `(.L_x_80) ;  /* 0x0000005000248947 */ /* 0x002fea0003800000 */
.L_x_79:
[----:B------:R-:W2:Y:S01]  /*3a40*/  LDS R5, [UR37+0x200] ;  /* 0x00020025ff057984 */ /* 0x000ea20008000800 */
[----:B-1----:R-:W-:Y:S02]  /*3a50*/  HFMA2 R2, -RZ, RZ, 0, 5.9604644775390625e-08 ;  /* 0x00000001ff027431 */ /* 0x002fe400000001ff */
[----:B------:R-:W-:Y:S01]  /*3a60*/  IMAD.MOV.U32 R3, RZ, RZ, 0xffff ;  /* 0x0000ffffff037424 */ /* 0x000fe200078e00ff */
[----:B------:R-:W-:Y:S01]  /*3a70*/  UPRMT UR7, UR4, 0x654, UR8 ;  /* 0x0000065404077896 */ /* 0x000fe20008000008 */
[----:B--2---:R-:W-:-:S03]  /*3a80*/  IMAD.SHL.U32 R4, R5, 0x20, RZ ;  /* 0x0000002005047824 */ /* 0x004fc600078e00ff */
[-C--:B------:R-:W-:Y:S02]  /*3a90*/  SHF.L.U32 R3, R3, R5.reuse, RZ ;  /* 0x0000000503037219 */ /* 0x080fe400000006ff */
[----:B------:R-:W-:Y:S01]  /*3aa0*/  SHF.L.U32 R5, R2, R5, RZ ;  /* 0x0000000502057219 */ /* 0x000fe200000006ff */
[----:B------:R2:W-:Y:S04]  /*3ab0*/  STS [UR37+0x200], R4 ;  /* 0x00020004ff007988 */ /* 0x0005e80008000825 */
[----:B------:R2:W-:Y:S04]  /*3ac0*/  ATOMS.OR RZ, [UR6+0x14], R3 ;  /* 0x00001403ffff798c */ /* 0x0005e8000b000006 */
[----:B------:R2:W-:Y:S01]  /*3ad0*/  ATOMS.OR RZ, [UR6+0x18], R5 ;  /* 0x00001805ffff798c */ /* 0x0005e2000b000006 */
[----:B------:R-:W-:Y:S03]  /*3ae0*/  SYNCS.ARRIVE.TRANS64.RED.A1T0 RZ, [UR7], RZ ;  /* 0x000000ffffff79a7 */ /* 0x000fe60008100407 */
[----:B------:R2:W-:Y:S01]  /*3af0*/  ATOMS.XOR RZ, [UR6+0x10], R2 ;  /* 0x00001002ffff798c */ /* 0x0005e2000b800006 */
[----:B------:R-:W-:Y:S05]  /*3b00*/  BRA `(.L_x_77) ;  /* 0x0000000000107947 */ /* 0x000fea0003800000 */
.L_x_70:
[----:B------:R-:W-:-:S05]  /*3b10*/  MOV R2, 0xffffffff ;  /* 0xffffffff00027802 */ /* 0x000fca0000000f00 */
[----:B------:R1:W-:Y:S02]  /*3b20*/  STS [UR37+0x200], R2 ;  /* 0x00020002ff007988 */ /* 0x0003e40008000825 */
[----:B-1----:R-:W-:Y:S02]  /*3b30*/  MOV R2, 0x3b50 ;  /* 0x00003b5000027802 */ /* 0x002fe40000000f00 */
[----:B-----5:R-:W-:Y:S05]  /*3b40*/  CALL.REL.NOINC `($__internal_1_$__cuda_sm10x_tcgen05_guardrail_trap_phase_invalid_during_alloc) ;  /* 0x0000005400847944 */ /* 0x020fea0003c00000 */
.L_x_77:
[----:B------:R-:W-:Y:S05]  /*3b50*/  WARPSYNC.ALL ;  /* 0x0000000000007948 */ /* 0x000fea0003800000 */
[----:B------:R-:W3:Y:S01]  /*3b60*/  S2UR UR7, SR_CgaCtaId ;  /* 0x00000000000779c3 */ /* 0x000ee20000008800 */
[----:B------:R-:W-:Y:S01]  /*3b70*/  UMOV UR6, 0x400 ;  /* 0x0000040000067882 */ /* 0x000fe20000000000 */
[----:B------:R-:W-:-:S06]  /*3b80*/  NOP ;  /* 0x0000000000007918 */ /* 0x000fcc0000000000 */
[----:B------:R-:W-:Y:S06]  /*3b90*/  BAR.ARV 0x6, 0xa0 ;  /* 0x0182800000007b1d */ /* 0x000fec0000002000 */
[----:B------:R-:W4:Y:S01]  /*3ba0*/  LDCU UR8, c[0x0][0x38c] ;  /* 0x00007180ff0877ac */ /* 0x000f220008000800 */
[----:B------:R-:W-:Y:S01]  /*3bb0*/  LOP3.LUT R10, R10, 0xffff, RZ, 0xc0, !PT ;  /* 0x0000ffff0a0a7812 */ /* 0x000fe200078ec0ff */
[----:B-1----:R-:W-:Y:S01]  /*3bc0*/  IMAD.MOV.U32 R9, RZ, RZ, 0x1 ;  /* 0x00000001ff097424 */ /* 0x002fe200078e00ff */
[----:B------:R-:W-:Y:S01]  /*3bd0*/  LOP3.LUT R0, R0, 0xffff, RZ, 0xc0, !PT ;  /* 0x0000ffff00007812 */ /* 0x000fe200078ec0ff */
[----:B------:R-:W-:Y:S01]  /*3be0*/  IMAD.MOV.U32 R8, RZ, RZ, RZ ;  /* 0x000000ffff087224 */ /* 0x000fe200078e00ff */
[----:B------:R-:W-:Y:S01]  /*3bf0*/  R2UR UR12, R10 ;  /* 0x000000000a0c72ca */ /* 0x000fe200000e0000 */
[----:B------:R-:W-:Y:S01]  /*3c00*/  UMOV UR19, URZ ;  /* 0x000000ff00137c82 */ /* 0x000fe20008000000 */
[----:B------:R-:W-:Y:S01]  /*3c10*/  R2UR UR11, R0 ;  /* 0x00000000000b72ca */ /* 0x000fe200000e0000 */
[----:B------:R-:W-:Y:S01]  /*3c20*/  UMOV UR18, URZ ;  /* 0x000000ff00127c82 */ /* 0x000fe20008000000 */
[----:B------:R-:W-:Y:S01]  /*3c30*/  UMOV UR17, URZ ;  /* 0x000000ff00117c82 */ /* 0x000fe20008000000 */
[----:B---3--:R-:W-:-:S02]  /*3c40*/  ULEA UR7, UR7, UR6, 0x18 ;  /* 0x0000000607077291 */ /* 0x008fc4000f8ec0ff */
[----:B------:R-:W-:Y:S02]  /*3c50*/  UISETP.NE.AND UP2, UPT, UR5, URZ, UPT ;  /* 0x000000ff0500728c */ /* 0x000fe4000bf45270 */
[----:B------:R-:W-:Y:S02]  /*3c60*/  UIADD3 UR13, UPT, UPT, UR7, 0x3400, URZ ;  /* 0x00003400070d7890 */ /* 0x000fe4000fffe0ff */
[----:B------:R-:W-:Y:S02]  /*3c70*/  UIADD3 UR14, UPT, UPT, UR7, 0x25400, URZ ;  /* 0x00025400070e7890 */ /* 0x000fe4000fffe0ff */
[----:B----4-:R-:W-:Y:S01]  /*3c80*/  UIADD3 UR8, UPT, UPT, UR8, 0x3f, URZ ;  /* 0x0000003f08087890 */ /* 0x010fe2000fffe0ff */
[----:B--2---:R-:W1:Y:S01]  /*3c90*/  LDS R2, [UR7+0x200] ;  /* 0x00020007ff027984 */ /* 0x004e620008000800 */
[----:B------:R-:W-:Y:S02]  /*3ca0*/  USHF.R.U32.HI UR13, URZ, 0x4, UR13 ;  /* 0x00000004ff0d7899 */ /* 0x000fe4000801160d */
[----:B------:R-:W-:-:S02]  /*3cb0*/  USHF.R.S32.HI UR6, URZ, 0x1f, UR8 ;  /* 0x0000001fff067899 */ /* 0x000fc40008011408 */
[----:B------:R-:W-:Y:S02]  /*3cc0*/  USHF.R.U32.HI UR14, URZ, 0x4, UR14 ;  /* 0x00000004ff0e7899 */ /* 0x000fe4000801160e */
[----:B------:R-:W-:Y:S02]  /*3cd0*/  ULEA.HI UR6, UR6, UR8, URZ, 0x6 ;  /* 0x0000000806067291 */ /* 0x000fe4000f8f30ff */
[----:B------:R-:W-:Y:S02]  /*3ce0*/  ULOP3.LUT UR13, UR13, 0x3fff, URZ, 0xc0, !UPT ;  /* 0x00003fff0d0d7892 */ /* 0x000fe4000f8ec0ff */
[----:B------:R-:W-:Y:S02]  /*3cf0*/  USHF.R.S32.HI UR6, URZ, 0x6, UR6 ;  /* 0x00000006ff067899 */ /* 0x000fe40008011406 */
[----:B------:R-:W-:Y:S02]  /*3d00*/  ULOP3.LUT UR14, UR14, 0x3fff, URZ, 0xc0, !UPT ;  /* 0x00003fff0e0e7892 */ /* 0x000fe4000f8ec0ff */
[----:B------:R-:W-:Y:S01]  /*3d10*/  UISETP.LT.AND UP0, UPT, UR6, 0x1, UPT ;  /* 0x000000010600788c */ /* 0x000fe2000bf01270 */
[----:B------:R-:W-:Y:S01]  /*3d20*/  UMOV UR28, 0x0 ;  /* 0x00000000001c7882 */ /* 0x000fe20000000000 */
[----:B------:R-:W-:Y:S01]  /*3d30*/  UMOV UR29, 0x8100010 ;  /* 0x08100010001d7882 */ /* 0x000fe20000000000 */
[----:B------:R-:W-:-:S02]  /*3d40*/  ULOP3.LUT UR13, UR13, 0x10000, URZ, 0xfc, !UPT ;  /* 0x000100000d0d7892 */ /* 0x000fc4000f8efcff */
[----:B------:R-:W-:Y:S02]  /*3d50*/  ULOP3.LUT UR14, UR14, 0x10000, URZ, 0xfc, !UPT ;  /* 0x000100000e0e7892 */ /* 0x000fe4000f8efcff */
[----:B------:R-:W-:Y:S01]  /*3d60*/  USEL UR20, UR6, 0x1, !UP0 ;  /* 0x0000000106147887 */ /* 0x000fe2000c000000 */
[----:B------:R-:W-:Y:S01]  /*3d70*/  UMOV UR26, 0x0 ;  /* 0x00000000001a7882 */ /* 0x000fe20000000000 */
[----:B------:R-:W-:Y:S01]  /*3d80*/  UMOV UR27, 0x8100010 ;  /* 0x08100010001b7882 */ /* 0x000fe20000000000 */
[----:B------:R-:W-:Y:S01]  /*3d90*/  UMOV UR24, 0x0 ;  /* 0x0000000000187882 */ /* 0x000fe20000000000 */
[----:B------:R-:W-:Y:S01]  /*3da0*/  UMOV UR25, 0x8100010 ;  /* 0x0810001000197882 */ /* 0x000fe20000000000 */
[----:B------:R-:W-:Y:S01]  /*3db0*/  UMOV UR22, 0x0 ;  /* 0x0000000000167882 */ /* 0x000fe20000000000 */
[----:B------:R-:W-:Y:S01]  /*3dc0*/  UMOV UR23, 0x8100010 ;  /* 0x0810001000177882 */ /* 0x000fe20000000000 */
[----:B-1----:R-:W-:Y:S02]  /*3dd0*/  R2UR UR21, R2 ;  /* 0x00000000021572ca */ /* 0x002fe400000e0000 */
[----:B------:R-:W-:-:S13]  /*3de0*/  CS2R R2, SRZ ;  /* 0x0000000000027805 */ /* 0x000fda000001ff00 */
.L_x_88:
[C---:B------:R-:W-:Y:S02]  /*3df0*/  LEA R0, R8.reuse, UR7, 0x3 ;  /* 0x0000000708007c11 */ /* 0x040fe4000f8e18ff */
[----:B------:R-:W-:Y:S02]  /*3e00*/  SHF.L.U32 R4, R3, 0x1f, RZ ;  /* 0x0000001f03047819 */ /* 0x000fe400000006ff */
[----:B------:R-:W-:Y:S02]  /*3e10*/  LEA R5, R8, UR7, 0x4 ;  /* 0x0000000708057c11 */ /* 0x000fe4000f8e20ff */
[----:B------:R-:W1:Y:S02]  /*3e20*/  SYNCS.PHASECHK.TRANS64.TRYWAIT P0, [R0+URZ+0x150], R4 ;  /* 0x00015004000075a7 */ /* 0x000e6400080011ff */
[----:B-1-34-:R-:W-:Y:S05]  /*3e30*/  @!P0 BRA `(.L_x_81) ;  /* 0x0000004c003c8947 */ /* 0x01afea0003800000 */
.L_x_193:
[----:B-1----:R-:W1:Y:S01]  /*3e40*/  LDS.128 R4, [R5+0x1e0] ;  /* 0x0001e00005047984 */ /* 0x002e620000000c00 */
[----:B------:R-:W-:Y:S02]  /*3e50*/  VIADD R0, R0, 0x160 ;  /* 0x0000016000007836 */ /* 0x000fe40000000000 */
[----:B------:R-:W-:Y:S01]  /*3e60*/  VIADD R8, R8, 0x1 ;  /* 0x0000000108087836 */ /* 0x000fe20000000000 */
[----:B------:R-:W-:Y:S01]  /*3e70*/  @!PT LDS RZ, [RZ] ;  /* 0x00000000fffff984 */ /* 0x000fe20000000800 */
[----:B------:R-:W-:Y:S01]  /*3e80*/  @!PT LDS RZ, [RZ] ;  /* 0x00000000fffff984 */ /* 0x000fe20000000800 */
[----:B------:R-:W-:Y:S01]  /*3e90*/  @!PT LDS RZ, [RZ] ;  /* 0x00000000fffff984 */ /* 0x000fe20000000800 */
[----:B------:R-:W-:Y:S01]  /*3ea0*/  @!PT LDS RZ, [RZ] ;  /* 0x00000000fffff984 */ /* 0x000fe20000000800 */
[----:B------:R2:W-:Y:S06]  /*3eb0*/  MEMBAR.ALL.CTA ;  /* 0x0000000000007992 */ /* 0x0005ec0000008000 */
[----:B--2---:R-:W2:Y:S01]  /*3ec0*/  FENCE.VIEW.ASYNC.S ;  /* 0x00000000000073c6 */ /* 0x004ea20000000000 */
[----:B------:R-:W-:-:S04]  /*3ed0*/  PRMT R0, RZ, 0x654, R0 ;  /* 0x00000654ff007816 */ /* 0x000fc80000000000 */
[----:B--2---:R2:W-:Y:S01]  /*3ee0*/  SYNCS.ARRIVE.TRANS64.RED.A1T0 RZ, [R0+URZ], RZ ;  /* 0x000000ff00ff79a7 */ /* 0x0045e200081004ff */
[----:B-1----:R-:W-:Y:S01]  /*3ef0*/  LOP3.LUT P1, RZ, R6, 0x1, RZ, 0xc0, !PT ;  /* 0x0000000106ff7812 */ /* 0x002fe2000782c0ff */
[----:B--2---:R-:W-:-:S12]  /*3f00*/  BRA.U UP2, `(.L_x_82) ;  /* 0x0000000502087547 */ /* 0x004fd8000b800000 */
[----:B------:R-:W1:Y:S01]  /*3f10*/  LDCU UR8, c[0x0][0x38c] ;  /* 0x00007180ff0877ac */ /* 0x000e620008000800 */
[----:B------:R-:W-:Y:S02]  /*3f20*/  PLOP3.LUT P2, PT, PT, PT, PT, 0x80, 0x8 ;  /* 0x000000000008781c */ /* 0x000fe40003f4f070 */
[----:B------:R-:W-:Y:S01]  /*3f30*/  SHF.L.U32 R4, R9, 0x1f, RZ ;  /* 0x0000001f09047819 */ /* 0x000fe200000006ff */
[----:B------:R-:W-:Y:S02]  /*3f40*/  ULEA UR9, UR19, UR7, 0x3 ;  /* 0x0000000713097291 */ /* 0x000fe4000f8e18ff */
[----:B------:R-:W-:Y:S02]  /*3f50*/  ULEA UR10, UR19, UR21, 0x5 ;  /* 0x00000015130a7291 */ /* 0x000fe4000f8e28ff */
[----:B-1----:R-:W-:-:S06]  /*3f60*/  UISETP.GE.AND UP0, UPT, UR8, 0x1, UPT ;  /* 0x000000010800788c */ /* 0x002fcc000bf06270 */
[----:B------:R-:W-:-:S05]  /*3f70*/  PLOP3.LUT P0, PT, PT, PT, UP0, 0x80, 0x8 ;  /* 0x000000000008781c */ /* 0x000fca0003f0f008 */
[----:B------:R-:W-:-:S08]  /*3f80*/  @UP0 ULEA UR8, UR18, UR7, 0x3 ;  /* 0x0000000712080291 */ /* 0x000fd0000f8e18ff */
[----:B------:R-:W-:-:S04]  /*3f90*/  @P0 SHF.L.U32 R0, R2, 0x1f, RZ ;  /* 0x0000001f02000819 */ /* 0x000fc800000006ff */
[----:B------:R1:W2:Y:S01]  /*3fa0*/  @P0 SYNCS.PHASECHK.TRANS64.TRYWAIT P2, [UR8], R0 ;  /* 0x00000000ff0005a7 */ /* 0x0002a20008041108 */
[----:B------:R-:W3:Y:S02]  /*3fb0*/  SYNCS.PHASECHK.TRANS64.TRYWAIT P0, [UR9+0x190], R4 ;  /* 0x00019004ff0075a7 */ /* 0x000ee40008001109 */
[----:B-123--:R-:W-:Y:S05]  /*3fc0*/  @!P0 BRA `(.L_x_83) ;  /* 0x0000004800ec8947 */ /* 0x00efea0003800000 */
.L_x_195:
[----:B------:R-:W-:Y:S01]  /*3fd0*/  UMOV UR16, UR17 ;  /* 0x0000001100107c82 */ /* 0x000fe20008000000 */
[----:B------:R-:W-:Y:S05]  /*3fe0*/  BRA.U !UP0, `(.L_x_84) ;  /* 0x0000000108c07547 */ /* 0x000fea000b800000 */
[----:B------:R-:W-:Y:S02]  /*3ff0*/  UIADD3 UR16, UPT, UPT, UR20, UR17, URZ ;  /* 0x0000001114107290 */ /* 0x000fe4000fffe0ff */
[----:B------:R-:W-:Y:S01]  /*4000*/  UPLOP3.LUT UP3, UPT, UPT, UPT, UPT, 0x40, 0x4 ;  /* 0x000000000004789c */ /* 0x000fe20003f6e870 */
[----:B------:R-:W-:Y:S01]  /*4010*/  UMOV UR15, UR6 ;  /* 0x00000006000f7c82 */ /* 0x000fe20008000000 */
[----:B------:R-:W-:-:S09]  /*4020*/  UMOV UR46, UR18 ;  /* 0x00000012002e7c82 */ /* 0x000fd20008000000 */
.L_x_87:
[----:B--2---:R-:W-:Y:S01]  /*4030*/  ULEA UR8, UR46, UR7, 0x3 ;  /* 0x000000072e087291 */ /* 0x004fe2000f8e18ff */
[----:B---3--:R-:W-:Y:S11]  /*4040*/  @P2 BRA `(.L_x_85) ;  /* 0x00000000000c2947 */ /* 0x008ff60003800000 */
[----:B-1----:R-:W-:Y:S04]  /*4050*/  SHF.L.U32 R4, R2, 0x1f, RZ ;  /* 0x0000001f02047819 */ /* 0x002fe800000006ff */
[----:B------:R-:W1:Y:S02]  /*4060*/  SYNCS.PHASECHK.TRANS64.TRYWAIT P0, [UR8], R4 ;  /* 0x00000004ff0075a7 */ /* 0x000e640008001108 */
[----:B-1----:R-:W-:Y:S05]  /*4070*/  @!P0 BRA `(.L_x_86) ;  /* 0x0000004800d88947 */ /* 0x002fea0003800000 */
.L_x_85:
[----:B------:R-:W-:Y:S01]  /*4080*/  UISETP.NE.AND UP0, UPT, UR15, 0x1, UPT ;  /* 0x000000010f00788c */ /* 0x000fe2000bf05270 */
[----:B------:R-:W-:Y:S01]  /*4090*/  PLOP3.LUT P2, PT, PT, PT, PT, 0x80, 0x8 ;  /* 0x000000000008781c */ /* 0x000fe20003f4f070 */
[----:B------:R-:W-:Y:S02]  /*40a0*/  UIADD3 UR18, UPT, UPT, UR46, 0x1, URZ ;  /* 0x000000012e127890 */ /* 0x000fe4000fffe0ff */
[----:B------:R-:W-:Y:S02]  /*40b0*/  ULEA UR32, UR46, UR14, 0x8 ;  /* 0x0000000e2e207291 */ /* 0x000fe4000f8e40ff */
[----:B------:R-:W-:Y:S01]  /*40c0*/  UISETP.NE.AND UP1, UPT, UR18, 0x11, UPT ;  /* 0x000000111200788c */ /* 0x000fe2000bf25270 */
[----:B------:R-:W-:Y:S01]  /*40d0*/  PLOP3.LUT P0, PT, PT, PT, UP0, 0x80, 0x8 ;  /* 0x000000000008781c */ /* 0x000fe20003f0f008 */
[----:B------:R-:W-:Y:S02]  /*40e0*/  UIADD3 UR44, UPT, UPT, UR32, 0x2, URZ ;  /* 0x00000002202c7890 */ /* 0x000fe4000fffe0ff */
[----:B------:R-:W-:Y:S02]  /*40f0*/  USEL UR31, URZ, 0x1, UP1 ;  /* 0x00000001ff1f7887 */ /* 0x000fe40008800000 */
[----:B------:R-:W-:Y:S02]  /*4100*/  USEL UR18, UR18, URZ, UP1 ;  /* 0x000000ff12127287 */ /* 0x000fe40008800000 */
[----:B------:R-:W-:Y:S02]  /*4110*/  UIADD3 UR40, UPT, UPT, UR32, 0x4, URZ ;  /* 0x0000000420287890 */ /* 0x000fe4000fffe0ff */
[----:B------:R-:W-:Y:S01]  /*4120*/  @UP0 ULEA UR30, UR18, UR7, 0x3 ;  /* 0x00000007121e0291 */ /* 0x000fe2000f8e18ff */
[----:B------:R-:W-:Y:S01]  /*4130*/  LOP3.LUT R2, R2, UR31, RZ, 0x3c, !PT ;  /* 0x0000001f02027c12 */ /* 0x000fe2000f8e3cff */
[----:B------:R-:W-:Y:S02]  /*4140*/  UIADD3 UR36, UPT, UPT, UR32, 0x6, URZ ;  /* 0x0000000620247890 */ /* 0x000fe4000fffe0ff */
[----:B------:R-:W-:Y:S01]  /*4150*/  UIADD3 UR8, UPT, UPT, UR8, 0x88, URZ ;  /* 0x0000008808087890 */ /* 0x000fe2000fffe0ff */
[----:B-1----:R-:W-:Y:S01]  /*4160*/  @P0 SHF.L.U32 R0, R2, 0x1f, RZ ;  /* 0x0000001f02000819 */ /* 0x002fe200000006ff */
[----:B------:R-:W-:Y:S02]  /*4170*/  UIADD3 UR17, UPT, UPT, UR17, 0x1, URZ ;  /* 0x0000000111117890 */ /* 0x000fe4000fffe0ff */
[----:B------:R-:W-:Y:S01]  /*4180*/  UIADD3 UR15, UPT, UPT, UR15, -0x1, URZ ;  /* 0xffffffff0f0f7890 */ /* 0x000fe2000fffe0ff */
[----:B------:R2:W3:Y:S01]  /*4190*/  @P0 SYNCS.PHASECHK.TRANS64.TRYWAIT P2, [UR30], R0 ;  /* 0x00000000ff0005a7 */ /* 0x0004e2000804111e */
[----:B------:R-:W-:Y:S02]  /*41a0*/  ULEA UR30, UR46, UR13, 0x9 ;  /* 0x0000000d2e1e7291 */ /* 0x000fe4000f8e48ff */
[----:B------:R-:W-:Y:S02]  /*41b0*/  UISETP.NE.AND UP0, UPT, UR17, UR16, UPT ;  /* 0x000000101100728c */ /* 0x000fe4000bf05270 */
[----:B------:R-:W-:Y:S02]  /*41c0*/  UIADD3 UR42, UPT, UPT, UR30, 0x2, URZ ;  /* 0x000000021e2a7890 */ /* 0x000fe4000fffe0ff */
[----:B------:R-:W-:Y:S02]  /*41d0*/  UIADD3 UR38, UPT, UPT, UR30, 0x4, URZ ;  /* 0x000000041e267890 */ /* 0x000fe4000fffe0ff */
[----:B------:R-:W-:Y:S01]  /*41e0*/  UIADD3 UR34, UPT, UPT, UR30, 0x6, URZ ;  /* 0x000000061e227890 */ /* 0x000fe2000fffe0ff */
[----:B------:R-:W-:Y:S01]  /*41f0*/  UMOV UR33, 0x40004040 ;  /* 0x4000404000217882 */ /* 0x000fe20000000000 */
[----:B------:R-:W-:Y:S01]  /*4200*/  UMOV UR31, 0x40004040 ;  /* 0x40004040001f7882 */ /* 0x000fe20000000000 */
[----:B------:R-:W-:Y:S01]  /*4210*/  UMOV UR45, 0x40004040 ;  /* 0x40004040002d7882 */ /* 0x000fe20000000000 */
[----:B------:R2:W-:Y:S01]  /*4220*/  UTCHMMA.2CTA gdesc[UR30], gdesc[UR32], tmem[UR10], tmem[UR28], idesc[UR29], UP3 ;  /* 0x00ff1c201e0075ea */ /* 0x0005e20009a0000a */
[----:B------:R-:W-:Y:S01]  /*4230*/  UPLOP3.LUT UP3, UPT, UPT, UPT, UPT, 0x80, 0x8 ;  /* 0x000000000008789c */ /* 0x000fe20003f6f070 */
[----:B------:R-:W-:Y:S01]  /*4240*/  UMOV UR43, 0x40004040 ;  /* 0x40004040002b7882 */ /* 0x000fe20000000000 */
[----:B------:R-:W-:Y:S01]  /*4250*/  UMOV UR41, 0x40004040 ;  /* 0x4000404000297882 */ /* 0x000fe20000000000 */
[----:B------:R2:W-:Y:S01]  /*4260*/  UTCHMMA.2CTA gdesc[UR42], gdesc[UR44], tmem[UR10], tmem[UR26], idesc[UR27], UPT ;  /* 0x00ff1a2c2a0075ea */ /* 0x0005e2000ba0000a */
[----:B------:R-:W-:Y:S01]  /*4270*/  UMOV UR39, 0x40004040 ;  /* 0x4000404000277882 */ /* 0x000fe20000000000 */
[----:B------:R-:W-:Y:S01]  /*4280*/  UMOV UR37, 0x40004040 ;  /* 0x4000404000257882 */ /* 0x000fe20000000000 */
[----:B------:R-:W-:Y:S01]  /*4290*/  UMOV UR35, 0x40004040 ;  /* 0x4000404000237882 */ /* 0x000fe20000000000 */
[----:B------:R2:W-:Y:S01]  /*42a0*/  UTCHMMA.2CTA gdesc[UR38], gdesc[UR40], tmem[UR10], tmem[UR24], idesc[UR25], UPT ;  /* 0x00ff1828260075ea */ /* 0x0005e2000ba0000a */
[----:B------:R2:W-:Y:S01]  /*42b0*/  UTCHMMA.2CTA gdesc[UR34], gdesc[UR36], tmem[UR10], tmem[UR22], idesc[UR23], UPT ;  /* 0x00ff1624220075ea */ /* 0x0005e2000ba0000a */
[----:B------:R2:W-:Y:S01]  /*42c0*/  UTCBAR.2CTA.MULTICAST [UR8], URZ, UR12 ;  /* 0x000000ff080073e9 */ /* 0x0005e2000820080c */
[----:B------:R-:W-:Y:S01]  /*42d0*/  UMOV UR46, UR18 ;  /* 0x00000012002e7c82 */ /* 0x000fe20008000000 */
[----:B------:R-:W-:Y:S05]  /*42e0*/  BRA.U UP0, `(.L_x_87) ;  /* 0xfffffffd00507547 */ /* 0x000fea000b83ffff */
.L_x_84:
[----:B------:R-:W-:Y:S01]  /*42f0*/  UIADD3 UR9, UPT, UPT, UR9, 0x170, URZ ;  /* 0x0000017009097890 */ /* 0x000fe2000fffe0ff */
[----:B------:R-:W-:-:S08]  /*4300*/  UMOV UR17, UR16 ;  /* 0x0000001000117c82 */ /* 0x000fd00008000000 */
[----:B------:R4:W-:Y:S01]  /*4310*/  UTCBAR.2CTA.MULTICAST [UR9], URZ, UR11 ;  /* 0x000000ff090073e9 */ /* 0x0009e2000820080b */
[----:B------:R-:W-:Y:S02]  /*4320*/  NOP ;  /* 0x0000000000007918 */ /* 0x000fe40000000000 */
.L_x_82:
[----:B------:R-:W-:Y:S01]  /*4330*/  UIADD3 UR19, UPT, UPT, UR19, 0x1, URZ ;  /* 0x0000000113137890 */ /* 0x000fe2000fffe0ff */
[----:B------:R-:W-:-:S03]  /*4340*/  ISETP.NE.AND P0, PT, R8, 0x2, PT ;  /* 0x000000020800780c */ /* 0x000fc60003f05270 */
[----:B------:R-:W-:Y:S01]  /*4350*/  UISETP.NE.AND UP0, UPT, UR19, 0x4, UPT ;  /* 0x000000041300788c */ /* 0x000fe2000bf05270 */
[----:B-12---:R-:W-:Y:S02]  /*4360*/  SEL R0, RZ, 0x1, P0 ;  /* 0x00000001ff007807 */ /* 0x006fe40000000000 */
[----:B------:R-:W-:Y:S01]  /*4370*/  SEL R8, R8, RZ, P0 ;  /* 0x000000ff08087207 */ /* 0x000fe20000000000 */
[----:B------:R-:W-:Y:S01]  /*4380*/  USEL UR8, URZ, 0x1, UP0 ;  /* 0x00000001ff087887 */ /* 0x000fe20008000000 */
[----:B------:R-:W-:Y:S01]  /*4390*/  LOP3.LUT R3, R3, R0, RZ, 0x3c, !PT ;  /* 0x0000000003037212 */ /* 0x000fe200078e3cff */
[----:B------:R-:W-:-:S04]  /*43a0*/  USEL UR19, UR19, URZ, UP0 ;  /* 0x000000ff13137287 */ /* 0x000fc80008000000 */
[----:B------:R-:W-:Y:S01]  /*43b0*/  LOP3.LUT R9, R9, UR8, RZ, 0x3c, !PT ;  /* 0x0000000809097c12 */ /* 0x000fe2000f8e3cff */
[----:B------:R-:W-:Y:S07]  /*43c0*/  @P1 BRA `(.L_x_88) ;  /* 0xfffffff800881947 */ /* 0x000fee000383ffff */
[----:B------:R-:W1:Y:S01]  /*43d0*/  S2UR UR6, SR_CgaCtaId ;  /* 0x00000000000679c3 */ /* 0x000e620000008800 */
[----:B------:R-:W-:Y:S01]  /*43e0*/  ELECT P0, URZ, PT ;  /* 0x0000000000ff782f */ /* 0x000fe20003800000 */
[----:B------:R-:W-:Y:S01]  /*43f0*/  HFMA2 R0, -RZ, RZ, 0, 5.9604644775390625e-08 ;  /* 0x00000001ff007431 */ /* 0x000fe200000001ff */
[----:B------:R-:W-:-:S05]  /*4400*/  UMOV UR8, 0x40 ;  /* 0x0000004000087882 */ /* 0x000fca0000000000 */
[----:B------:R-:W-:Y:S01]  /*4410*/  UVIRTCOUNT.DEALLOC.SMPOOL 0x80 ;  /* 0x000000800000784c */ /* 0x000fe20000000000 */
[----:B------:R-:W-:Y:S02]  /*4420*/  UISETP.NE.AND UP0, UPT, UR5, URZ, UPT ;  /* 0x000000ff0500728c */ /* 0x000fe4000bf05270 */
[----:B-1----:R-:W-:-:S09]  /*4430*/  ULEA UR6, UR6, UR8, 0x18 ;  /* 0x0000000806067291 */ /* 0x002fd2000f8ec0ff */
[----:B------:R1:W-:Y:S01]  /*4440*/  @P0 STS.U8 [UR6+0x1c], R0 ;  /* 0x00001c00ff000988 */ /* 0x0003e20008000006 */
[----:B------:R-:W-:Y:S05]  /*4450*/  BRA.U UP0, `(.L_x_89) ;  /* 0x0000000100a07547 */ /* 0x000fea000b800000 */
[----:B------:R-:W-:Y:S01]  /*4460*/  UIADD3 UR5, UPT, UPT, UR7, 0x190, URZ ;  /* 0x0000019007057890 */ /* 0x000fe2000fffe0ff */
[----:B------:R-:W-:-:S03]  /*4470*/  SHF.L.U32 R2, R9, 0x1f, RZ ;  /* 0x0000001f09027819 */ /* 0x000fc600000006ff */
[----:B------:R-:W-:-:S09]  /*4480*/  ULEA UR8, UR19, UR5, 0x3 ;  /* 0x0000000513087291 */ /* 0x000fd2000f8e18ff */
[----:B------:R-:W2:Y:S02]  /*4490*/  SYNCS.PHASECHK.TRANS64.TRYWAIT P0, [UR8], R2 ;  /* 0x00000002ff0075a7 */ /* 0x000ea40008001108 */
[----:B--2---:R-:W-:Y:S05]  /*44a0*/  @!P0 BRA `(.L_x_90) ;  /* 0x0000004400e48947 */ /* 0x004fea0003800000 */
.L_x_198:
[----:B----4-:R-:W-:-:S04]  /*44b0*/  UIADD3 UR9, UPT, UPT, UR19, 0x1, URZ ;  /* 0x0000000113097890 */ /* 0x010fc8000fffe0ff */
        /* <DEDUP_REMOVED lines=8> */
.L_x_200:
        /* <DEDUP_REMOVED lines=9> */
.L_x_202:
[----:B------:R-:W-:-:S04]  /*45d0*/  UIADD3 UR9, UPT, UPT, UR9, 0x1, URZ ;  /* 0x0000000109097890 */ /* 0x000fc8000fffe0ff */
[----:B------:R-:W-:-:S04]  /*45e0*/  UISETP.NE.AND UP1, UPT, UR9, 0x4, UPT ;  /* 0x000000040900788c */ /* 0x000fc8000bf25270 */
[----:B------:R-:W-:Y:S02]  /*45f0*/  USEL UR8, URZ, 0x1, UP1 ;  /* 0x00000001ff087887 */ /* 0x000fe40008800000 */
[----:B------:R-:W-:-:S04]  /*4600*/  USEL UR9, UR9, URZ, UP1 ;  /* 0x000000ff09097287 */ /* 0x000fc80008800000 */
[----:B------:R-:W-:Y:S01]  /*4610*/  ULEA UR9, UR9, UR5, 0x3 ;  /* 0x0000000509097291 */ /* 0x000fe2000f8e18ff */
[----:B------:R-:W-:-:S04]  /*4620*/  LOP3.LUT R2, R2, UR8, RZ, 0x3c, !PT ;  /* 0x0000000802027c12 */ /* 0x000fc8000f8e3cff */
[----:B------:R-:W-:Y:S01]  /*4630*/  SHF.L.U32 R2, R2, 0x1f, RZ ;  /* 0x0000001f02027819 */ /* 0x000fe200000006ff */
[----:B-1----:R-:W-:-:S04]  /*4640*/  IMAD.U32 R0, RZ, RZ, UR9 ;  /* 0x00000009ff007e24 */ /* 0x002fc8000f8e00ff */
[----:B------:R1:W2:Y:S03]  /*4650*/  SYNCS.PHASECHK.TRANS64.TRYWAIT P0, [R0+URZ], R2 ;  /* 0x00000002000075a7 */ /* 0x0002a600080011ff */
[----:B--2---:R-:W-:Y:S05]  /*4660*/  @!P0 NANOSLEEP.SYNCS 0x989680 ;  /* 0x009896800000895d */ /* 0x004fea0003900000 */
[----:B------:R-:W2:Y:S02]  /*4670*/  @!P0 SYNCS.PHASECHK.TRANS64 P0, [R0+URZ], R2 ;  /* 0x00000002000085a7 */ /* 0x000ea400080010ff */
[----:B--2---:R-:W-:Y:S05]  /*4680*/  @P0 BRA `(.L_x_93) ;  /* 0x0000000000200947 */ /* 0x004fea0003800000 */
.L_x_94:
[----:B--2---:R2:W4:Y:S02]  /*4690*/  SYNCS.PHASECHK.TRANS64.TRYWAIT P0, [R0+URZ], R2 ;  /* 0x00000002000075a7 */ /* 0x00452400080011ff */
[----:B----4-:R-:W-:Y:S05]  /*46a0*/  @!P0 NANOSLEEP.SYNCS 0x989680 ;  /* 0x009896800000895d */ /* 0x010fea0003900000 */
[----:B------:R-:W4:Y:S02]  /*46b0*/  @!P0 SYNCS.PHASECHK.TRANS64 P0, [R0+URZ], R2 ;  /* 0x00000002000085a7 */ /* 0x000f2400080010ff */
[----:B----4-:R-:W-:Y:S05]  /*46c0*/  @!P0 BRA `(.L_x_94) ;  /* 0xfffffffc00f08947 */ /* 0x010fea000383ffff */
[----:B------:R-:W-:Y:S05]  /*46d0*/  BRA `(.L_x_93) ;  /* 0x00000000000c7947 */ /* 0x000fea0003800000 */
.L_x_89:
[----:B------:R-:W-:-:S04]  /*46e0*/  UIADD3 UR5, UPT, UPT, UR7, 0x1d0, URZ ;  /* 0x000001d007057890 */ /* 0x000fc8000fffe0ff */
[----:B------:R-:W-:-:S09]  /*46f0*/  UPRMT UR5, UR4, 0x654, UR5 ;  /* 0x0000065404057896 */ /* 0x000fd20008000005 */
[----:B------:R-:W-:Y:S03]  /*4700*/  SYNCS.ARRIVE.TRANS64.RED.A1T0 RZ, [UR5], RZ ;  /* 0x000000ffffff79a7 */ /* 0x000fe60008100405 */
.L_x_93:
[----:B-12---:R-:W-:Y:S01]  /*4710*/  SHF.L.U32 R2, RZ, 0x1f, RZ ;  /* 0x0000001fff027819 */ /* 0x006fe200000006ff */
[----:B------:R-:W-:Y:S01]  /*4720*/  UIADD3 UR5, UPT, UPT, UR7, 0x1d0, URZ ;  /* 0x000001d007057890 */ /* 0x000fe2000fffe0ff */
[----:B------:R-:W-:Y:S02]  /*4730*/  PLOP3.LUT P0, PT, PT, PT, UP0, 0x80, 0x8 ;  /* 0x000000000008781c */ /* 0x000fe40003f0f008 */
[----:B------:R-:W1:Y:S02]  /*4740*/  SYNCS.PHASECHK.TRANS64.TRYWAIT P1, [UR7+0x1d0], R2 ;  /* 0x0001d002ff0075a7 */ /* 0x000e640008021107 */
[----:B-1----:R-:W-:Y:S09]  /*4750*/  @!P1 BRA `(.L_x_95) ;  /* 0x0000004400809947 */ /* 0x002ff20003800000 */
.L_x_204:
[----:B------:R-:W-:Y:S01]  /*4760*/  @!UP0 UPRMT UR5, UR4, 0x654, UR5 ;  /* 0x0000065404058896 */ /* 0x000fe20008000005 */
[----:B------:R-:W-:Y:S02]  /*4770*/  UMOV UR8, 0xffff ;  /* 0x0000ffff00087882 */ /* 0x000fe40000000000 */
[----:B------:R-:W-:-:S06]  /*4780*/  UMOV UR4, 0x1 ;  /* 0x0000000100047882 */ /* 0x000fcc0000000000 */
[----:B------:R-:W-:Y:S01]  /*4790*/  @!P0 SYNCS.ARRIVE.TRANS64.RED.A1T0 RZ, [UR5], RZ ;  /* 0x000000ffffff89a7 */ /* 0x000fe20008100405 */
[----:B------:R-:W-:Y:S01]  /*47a0*/  NOP ;  /* 0x0000000000007918 */ /* 0x000fe20000000000 */
[----:B-1----:R-:W1:Y:S01]  /*47b0*/  LDS R0, [UR6+0x14] ;  /* 0x00001406ff007984 */ /* 0x002e620008000800 */
[----:B------:R-:W-:-:S04]  /*47c0*/  ULOP3.LUT UR5, UR21, 0xffff, URZ, 0xc0, !UPT ;  /* 0x0000ffff15057892 */ /* 0x000fc8000f8ec0ff */
[----:B------:R-:W-:-:S04]  /*47d0*/  USHF.R.U32.HI UR5, URZ, 0x5, UR5 ;  /* 0x00000005ff057899 */ /* 0x000fc80008011605 */
[----:B------:R-:W-:Y:S02]  /*47e0*/  USHF.L.U32 UR8, UR8, UR5, URZ ;  /* 0x0000000508087299 */ /* 0x000fe400080006ff */
[----:B------:R-:W-:-:S04]  /*47f0*/  USHF.L.U32 UR4, UR4, UR5, URZ ;  /* 0x0000000504047299 */ /* 0x000fc800080006ff */
[----:B-1----:R-:W-:-:S04]  /*4800*/  LOP3.LUT R0, R0, UR8, RZ, 0xc0, !PT ;  /* 0x0000000800007c12 */ /* 0x002fc8000f8ec0ff */
[----:B------:R-:W-:-:S13]  /*4810*/  ISETP.NE.AND P0, PT, R0, UR8, PT ;  /* 0x0000000800007c0c */ /* 0x000fda000bf05270 */
[----:B------:R-:W-:Y:S05]  /*4820*/  @P0 BRA `(.L_x_96) ;  /* 0x0000000000580947 */ /* 0x000fea0003800000 */
[----:B------:R-:W1:Y:S02]  /*4830*/  LDS R0, [UR6+0x18] ;  /* 0x00001806ff007984 */ /* 0x000e640008000800 */
[----:B-1----:R-:W-:-:S04]  /*4840*/  LOP3.LUT R0, R0, UR4, RZ, 0xc0, !PT ;  /* 0x0000000400007c12 */ /* 0x002fc8000f8ec0ff */
[----:B------:R-:W-:-:S13]  /*4850*/  ISETP.NE.AND P0, PT, R0, UR4, PT ;  /* 0x0000000400007c0c */ /* 0x000fda000bf05270 */
[----:B------:R-:W-:Y:S05]  /*4860*/  @P0 BRA `(.L_x_97) ;  /* 0x00000000003c0947 */ /* 0x000fea0003800000 */
[----:B------:R-:W1:Y:S01]  /*4870*/  S2R R2, SR_LANEID ;  /* 0x0000000000027919 */ /* 0x000e620000000000 */
[----:B------:R-:W-:Y:S01]  /*4880*/  ULOP3.LUT UR8, URZ, UR8, URZ, 0x33, !UPT ;  /* 0x00000008ff087292 */ /* 0x000fe2000f8e33ff */
[----:B------:R-:W-:Y:S02]  /*4890*/  VOTEU.ANY UR7, UPT, PT ;  /* 0x0000000000077886 */ /* 0x000fe400038e0100 */
[----:B------:R-:W-:-:S03]  /*48a0*/  UFLO.U32 UR7, UR7 ;  /* 0x00000007000772bd */ /* 0x000fc600080e0000 */
[----:B------:R-:W-:-:S04]  /*48b0*/  IMAD.U32 R0, RZ, RZ, UR8 ;  /* 0x00000008ff007e24 */ /* 0x000fc8000f8e00ff */
[----:B------:R2:W3:Y:S02]  /*48c0*/  REDUX UR5, R0 ;  /* 0x00000000000573c4 */ /* 0x0004e40000000000 */
[----:B------:R1:W-:Y:S02]  /*48d0*/  UTCATOMSWS.AND URZ, UR8 ;  /* 0x0000000800ff79e3 */ /* 0x0003e40008000000 */
[----:B-1----:R-:W-:Y:S02]  /*48e0*/  ISETP.EQ.U32.AND P0, PT, R2, UR7, PT ;  /* 0x0000000702007c0c */ /* 0x002fe4000bf02070 */
[----:B--2---:R-:W-:Y:S02]  /*48f0*/  LOP3.LUT R0, RZ, UR4, RZ, 0x33, !PT ;  /* 0x00000004ff007c12 */ /* 0x004fe4000f8e33ff */
[----:B---3--:R-:W-:Y:S02]  /*4900*/  MOV R2, UR5 ;  /* 0x0000000500027c02 */ /* 0x008fe40008000f00 */
[----:B------:R-:W1:Y:S07]  /*4910*/  REDUX UR4, R0 ;  /* 0x00000000000473c4 */ /* 0x000e6e0000000000 */
[----:B------:R2:W-:Y:S01]  /*4920*/  @P0 ATOMS.AND RZ, [UR6+0x14], R2 ;  /* 0x00001402ffff098c */ /* 0x0005e2000a800006 */
[----:B-1----:R-:W-:-:S05]  /*4930*/  IMAD.U32 R0, RZ, RZ, UR4 ;  /* 0x00000004ff007e24 */ /* 0x002fca000f8e00ff */
[----:B------:R2:W-:Y:S01]  /*4940*/  @P0 ATOMS.AND RZ, [UR6+0x18], R0 ;  /* 0x00001800ffff098c */ /* 0x0005e2000a800006 */
[----:B------:R-:W-:Y:S05]  /*4950*/  BRA `(.L_x_98) ;  /* 0x0000000000147947 */ /* 0x000fea0003800000 */
.L_x_97:
[----:B------:R-:W-:Y:S02]  /*4960*/  MOV R2, 0x4980 ;  /* 0x0000498000027802 */ /* 0x000fe40000000f00 */
[----:B---345:R-:W-:Y:S05]  /*4970*/  CALL.REL.NOINC `($__internal_0_$__cuda_sm10x_tcgen05_guardrail_trap_col_being_dealloced_not_returned_by_alloc) ;  /* 0x0000004400ec7944 */ /* 0x038fea0003c00000 */
[----:B------:R-:W-:Y:S05]  /*4980*/  BRA `(.L_x_98) ;  /* 0x0000000000087947 */ /* 0x000fea0003800000 */
.L_x_96:
[----:B------:R-:W-:Y:S02]  /*4990*/  MOV R2, 0x49b0 ;  /* 0x000049b000027802 */ /* 0x000fe40000000f00 */
[----:B---345:R-:W-:Y:S05]  /*49a0*/  CALL.REL.NOINC `($__internal_2_$__cuda_sm10x_tcgen05_guardrail_trap_unallocated_columns_being_dealloced) ;  /* 0x0000004400f87944 */ /* 0x038fea0003c00000 */
.L_x_98:
[----:B------:R-:W-:Y:S01]  /*49b0*/  NOP ;  /* 0x0000000000007918 */ /* 0x000fe20000000000 */
[----:B----4-:R-:W-:Y:S05]  /*49c0*/  EXIT ;  /* 0x000000000000794d */ /* 0x010fea0003800000 */
.L_x_69:
[----:B------:R-:W-:-:S09]  /*49d0*/  UISETP.NE.OR UP5, UPT, UR10, 0x3, UP5 ;  /* 0x000000030a00788c */ /* 0x000fd2000afa5670 */
[----:B------:R-:W-:Y:S05]  /*49e0*/  BRA.U UP5, `(.L_x_99) ;  /* 0x0000000d05e87547 */ /* 0x000fea000b800000 */
[----:B------:R-:W1:Y:S01]  /*49f0*/  LDC R0, c[0x0][0xb30] ;  /* 0x0002cc00ff007b82 */ /* 0x000e620000000800 */
[----:B------:R-:W2:Y:S01]  /*4a00*/  LDCU.64 UR8, c[0x0][0x888] ;  /* 0x00011100ff0877ac */ /* 0x000ea20008000a00 */
[----:B------:R-:W-:Y:S02]  /*4a10*/  HFMA2 R27, -RZ, RZ, 0, 0 ;  /* 0x00000000ff1b7431 */ /* 0x000fe400000001ff */
[----:B------:R-:W-:Y:S01]  /*4a20*/  IMAD.MOV.U32 R32, RZ, RZ, 0x1 ;  /* 0x00000001ff207424 */ /* 0x000fe200078e00ff */
[----:B------:R-:W-:Y:S01]  /*4a30*/  MOV R25, 0x1000 ;  /* 0x0000100000197802 */ /* 0x000fe20000000f00 */
[----:B------:R-:W3:Y:S01]  /*4a40*/  LDCU.64 UR4, c[0x0][0x890] ;  /* 0x00011200ff0477ac */ /* 0x000ee20008000a00 */
[----:B------:R-:W-:Y:S01]  /*4a50*/  IMAD.MOV.U32 R29, RZ, RZ, RZ ;  /* 0x000000ffff1d7224 */ /* 0x000fe200078e00ff */
[----:B------:R-:W4:Y:S01]  /*4a60*/  LDC R24, c[0x0][0x370] ;  /* 0x0000dc00ff187b82 */ /* 0x000f220000000800 */
[----:B------:R-:W-:Y:S01]  /*4a70*/  UMOV UR6, 0x400 ;  /* 0x0000040000067882 */ /* 0x000fe20000000000 */
[----:B------:R-:W-:-:S02]  /*4a80*/  UPLOP3.LUT UP0, UPT, UPT, UPT, UPT, 0x40, 0x4 ;  /* 0x000000000004789c */ /* 0x000fc40003f0e870 */
[----:B------:R-:W-:Y:S01]  /*4a90*/  ULEA UR6, UR37, UR6, 0x18 ;  /* 0x0000000625067291 */ /* 0x000fe2000f8ec0ff */
[----:B------:R-:W-:-:S03]  /*4aa0*/  UMOV UR13, URZ ;  /* 0x000000ff000d7c82 */ /* 0x000fc60008000000 */
[----:B------:R-:W4:Y:S01]  /*4ab0*/  LDC R3, c[0x0][0xb0c] ;  /* 0x0002c300ff037b82 */ /* 0x000f220000000800 */
[----:B--2---:R-:W-:Y:S02]  /*4ac0*/  UISETP.NE.U32.AND UP3, UPT, UR8, URZ, UPT ;  /* 0x000000ff0800728c */ /* 0x004fe4000bf65070 */
[----:B---3--:R-:W-:-:S05]  /*4ad0*/  UISETP.NE.U32.AND UP6, UPT, UR4, URZ, UPT ;  /* 0x000000ff0400728c */ /* 0x008fca000bfc5070 */
[----:B------:R-:W2:Y:S01]  /*4ae0*/  LDC R18, c[0x0][0xb20] ;  /* 0x0002c800ff127b82 */ /* 0x000ea20000000800 */
[----:B-1----:R-:W-:Y:S01]  /*4af0*/  ISETP.NE.AND P1, PT, R0, 0x1, PT ;  /* 0x000000010000780c */ /* 0x002fe20003f25270 */
[----:B------:R-:W-:Y:S02]  /*4b00*/  UISETP.NE.AND.EX UP3, UPT, UR9, URZ, UPT, UP3 ;  /* 0x000000ff0900728c */ /* 0x000fe4000bf65330 */
[----:B------:R-:W-:-:S04]  /*4b10*/  UISETP.NE.AND.EX UP6, UPT, UR5, URZ, UPT, UP6 ;  /* 0x000000ff0500728c */ /* 0x000fc8000bfc5360 */
[----:B------:R-:W1:Y:S08]  /*4b20*/  LDC.64 R30, c[0x0][0x348] ;  /* 0x0000d200ff1e7b82 */ /* 0x000e700000000a00 */
[----:B------:R-:W3:Y:S08]  /*4b30*/  LDC.64 R16, c[0x0][0xb10] ;  /* 0x0002c400ff107b82 */ /* 0x000ef00000000a00 */
[----:B------:R-:W1:Y:S08]  /*4b40*/  LDC.64 R6, c[0x0][0xb18] ;  /* 0x0002c600ff067b82 */ /* 0x000e700000000a00 */
[----:B------:R-:W1:Y:S08]  /*4b50*/  LDC.64 R4, c[0x0][0xb28] ;  /* 0x0002ca00ff047b82 */ /* 0x000e700000000a00 */
[----:B--2-4-:R-:W1:Y:S02]  /*4b60*/  LDC R19, c[0x0][0x374] ;  /* 0x0000dd00ff137b82 */ /* 0x014e640000000800 */
.L_x_108:
[----:B------:R-:W-:Y:S02]  /*4b70*/  LEA R0, R29, UR6, 0x3 ;  /* 0x000000061d007c11 */ /* 0x000fe4000f8e18ff */
[----:B------:R-:W-:Y:S02]  /*4b80*/  SHF.L.U32 R2, R27, 0x1f, RZ ;  /* 0x0000001f1b027819 */ /* 0x000fe400000006ff */
[----:B------:R-:W-:Y:S02]  /*4b90*/  LEA R20, R29, UR6, 0x4 ;  /* 0x000000061d147c11 */ /* 0x000fe4000f8e20ff */
[----:B--2---:R-:W2:Y:S02]  /*4ba0*/  SYNCS.PHASECHK.TRANS64.TRYWAIT P0, [R0+URZ+0x150], R2 ;  /* 0x00015002000075a7 */ /* 0x004ea400080011ff */
[----:B--2---:R-:W-:Y:S05]  /*4bb0*/  @!P0 BRA `(.L_x_100) ;  /* 0x0000004000808947 */ /* 0x004fea0003800000 */
.L_x_205:
[----:B------:R-:W-:Y:S01]  /*4bc0*/  ISETP.GE.AND P0, PT, R28, 0x1, PT ;  /* 0x000000011c00780c */ /* 0x000fe20003f06270 */
[----:B------:R-:W4:Y:S01]  /*4bd0*/  LDS.128 R20, [R20+0x1e0] ;  /* 0x0001e00014147984 */ /* 0x000f220000000c00 */
[----:B--2---:R-:W-:Y:S01]  /*4be0*/  VIADD R0, R0, 0x160 ;  /* 0x0000016000007836 */ /* 0x004fe20000000000 */
[----:B------:R-:W-:Y:S01]  /*4bf0*/  @!PT LDS RZ, [RZ] ;  /* 0x00000000fffff984 */ /* 0x000fe20000000800 */
[----:B------:R-:W-:Y:S01]  /*4c00*/  @!PT LDS RZ, [RZ] ;  /* 0x00000000fffff984 */ /* 0x000fe20000000800 */
[----:B------:R-:W-:Y:S01]  /*4c10*/  @!PT LDS RZ, [RZ] ;  /* 0x00000000fffff984 */ /* 0x000fe20000000800 */
[----:B------:R-:W-:Y:S01]  /*4c20*/  @!PT LDS RZ, [RZ] ;  /* 0x00000000fffff984 */ /* 0x000fe20000000800 */
[----:B------:R2:W-:Y:S06]  /*4c30*/  MEMBAR.ALL.CTA ;  /* 0x0000000000007992 */ /* 0x0005ec0000008000 */
[----:B--2---:R-:W2:Y:S01]  /*4c40*/  FENCE.VIEW.ASYNC.S ;  /* 0x00000000000073c6 */ /* 0x004ea20000000000 */
[----:B------:R-:W-:Y:S04]  /*4c50*/  PRMT R0, RZ, 0x654, R0 ;  /* 0x00000654ff007816 */ /* 0x000fe80000000000 */
[----:B--2---:R2:W-:Y:S01]  /*4c60*/  SYNCS.ARRIVE.TRANS64.RED.A1T0 RZ, [R0+URZ], RZ ;  /* 0x000000ff00ff79a7 */ /* 0x0045e200081004ff */
[----:B----4-:R-:W-:Y:S11]  /*4c70*/  LOP3.LUT P3, RZ, R22, 0x1, RZ, 0xc0, !PT ;  /* 0x0000000116ff7812 */ /* 0x010ff6000786c0ff */
[----:B------:R-:W-:Y:S02]  /*4c80*/  @!UPT UIADD3 URZ, UPT, UPT, URZ, URZ, URZ ;  /* 0x000000fffffff290 */ /* 0x000fe4000fffe0ff */
[----:B------:R-:W-:Y:S02]  /*4c90*/  @P3 MOV R11, R20 ;  /* 0x00000014000b3202 */ /* 0x000fe40000000f00 */
[----:B------:R-:W-:Y:S01]  /*4ca0*/  @P3 LOP3.LUT R10, R21, 0xffff, RZ, 0xc0, !PT ;  /* 0x0000ffff150a3812 */ /* 0x000fe200078ec0ff */
[----:B--2---:R-:W-:Y:S06]  /*4cb0*/  @!P0 BRA `(.L_x_101) ;  /* 0x0000000000a48947 */ /* 0x004fec0003800000 */
[-C--:B-1----:R-:W-:Y:S01]  /*4cc0*/  IMAD.HI.U32 R0, R19, R7.reuse, RZ ;  /* 0x0000000713007227 */ /* 0x082fe200078e00ff */
[----:B------:R-:W-:Y:S02]  /*4cd0*/  ISETP.NE.AND P0, PT, R6, 0x1, PT ;  /* 0x000000010600780c */ /* 0x000fe40003f05270 */
[----:B------:R-:W-:Y:S01]  /*4ce0*/  ISETP.NE.AND P2, PT, R28, 0x1, PT ;  /* 0x000000011c00780c */ /* 0x000fe20003f45270 */
[----:B---3--:R-:W-:Y:S01]  /*4cf0*/  IMAD.HI.U32 R9, R24, R16, RZ ;  /* 0x0000001018097227 */ /* 0x008fe200078e00ff */
[----:B------:R-:W-:Y:S02]  /*4d00*/  SHF.R.U32.HI R0, RZ, R18, R0 ;  /* 0x00000012ff007219 */ /* 0x000fe40000011600 */
[----:B------:R-:W-:Y:S01]  /*4d10*/  ISETP.NE.AND P4, PT, R3, 0x1, PT ;  /* 0x000000010300780c */ /* 0x000fe20003f85270 */
[----:B------:R-:W-:Y:S01]  /*4d20*/  IMAD.HI.U32 R13, R10, R7, RZ ;  /* 0x000000070a0d7227 */ /* 0x000fe200078e00ff */
[----:B------:R-:W-:Y:S02]  /*4d30*/  SHF.R.U32.HI R9, RZ, R17, R9 ;  /* 0x00000011ff097219 */ /* 0x000fe40000011609 */
[----:B------:R-:W-:Y:S01]  /*4d40*/  SEL R0, R19, R0, !P0 ;  /* 0x0000000013007207 */ /* 0x000fe20004000000 */
[----:B------:R-:W-:Y:S01]  /*4d50*/  IMAD.HI.U32 R12, R11, R16, RZ ;  /* 0x000000100b0c7227 */ /* 0x000fe200078e00ff */
[----:B------:R-:W-:Y:S03]  /*4d60*/  SEL R9, R24, R9, !P4 ;  /* 0x0000000918097207 */ /* 0x000fe60006000000 */
[-C--:B------:R-:W-:Y:S01]  /*4d70*/  IMAD.HI.U32 R8, R0, R4.reuse, RZ ;  /* 0x0000000400087227 */ /* 0x080fe200078e00ff */
[----:B------:R-:W-:Y:S03]  /*4d80*/  SHF.R.U32.HI R12, RZ, R17, R12 ;  /* 0x00000011ff0c7219 */ /* 0x000fe6000001160c */
[----:B------:R-:W-:Y:S01]  /*4d90*/  IMAD.HI.U32 R2, R9, R4, RZ ;  /* 0x0000000409027227 */ /* 0x000fe200078e00ff */
[-C--:B------:R-:W-:Y:S02]  /*4da0*/  @P2 SHF.R.U32.HI R0, RZ, R5.reuse, R8 ;  /* 0x00000005ff002219 */ /* 0x080fe40000011608 */
[----:B------:R-:W-:Y:S02]  /*4db0*/  SHF.R.U32.HI R8, RZ, R18, R13 ;  /* 0x00000012ff087219 */ /* 0x000fe4000001160d */
[----:B------:R-:W-:Y:S01]  /*4dc0*/  @P2 SHF.R.U32.HI R9, RZ, R5, R2 ;  /* 0x00000005ff092219 */ /* 0x000fe20000011602 */
[----:B------:R-:W-:Y:S01]  /*4dd0*/  IMAD R0, R28, R0, RZ ;  /* 0x000000001c007224 */ /* 0x000fe200078e02ff */
[----:B------:R-:W-:Y:S02]  /*4de0*/  SEL R8, R10, R8, !P0 ;  /* 0x000000080a087207 */ /* 0x000fe40004000000 */
[----:B------:R-:W-:Y:S01]  /*4df0*/  SEL R2, R11, R12, !P4 ;  /* 0x0000000c0b027207 */ /* 0x000fe20006000000 */
[----:B------:R-:W-:Y:S01]  /*4e00*/  IMAD R12, R28, R9, RZ ;  /* 0x000000091c0c7224 */ /* 0x000fe200078e02ff */
[C---:B------:R-:W-:Y:S01]  /*4e10*/  ISETP.GE.AND P0, PT, R8.reuse, R0, PT ;  /* 0x000000000800720c */ /* 0x040fe20003f06270 */
[----:B------:R-:W-:Y:S03]  /*4e20*/  IMAD.HI.U32 R0, R8, R4, RZ ;  /* 0x0000000408007227 */ /* 0x000fe600078e00ff */
[----:B------:R-:W-:Y:S02]  /*4e30*/  ISETP.GE.OR P0, PT, R2, R12, P0 ;  /* 0x0000000c0200720c */ /* 0x000fe40000706670 */
[-C--:B------:R-:W-:Y:S04]  /*4e40*/  SHF.R.U32.HI R0, RZ, R5.reuse, R0 ;  /* 0x00000005ff007219 */ /* 0x080fe80000011600 */
[----:B------:R-:W-:Y:S05]  /*4e50*/  SEL R13, R8, R0, !P2 ;  /* 0x00000000080d7207 */ /* 0x000fea0005000000 */
[----:B------:R-:W-:Y:S02]  /*4e60*/  IMAD.MOV R12, RZ, RZ, -R13 ;  /* 0x000000ffff0c7224 */ /* 0x000fe400078e0a0d */
[----:B------:R-:W-:Y:S04]  /*4e70*/  @!P0 IMAD.HI.U32 R0, R2, R4, RZ ;  /* 0x0000000402008227 */ /* 0x000fe800078e00ff */
[----:B------:R-:W-:Y:S01]  /*4e80*/  IMAD R12, R28, R12, R8 ;  /* 0x0000000c1c0c7224 */ /* 0x000fe200078e0208 */
[----:B------:R-:W-:Y:S04]  /*4e90*/  @!P0 SHF.R.U32.HI R0, RZ, R5, R0 ;  /* 0x00000005ff008219 */ /* 0x000fe80000011600 */
[----:B------:R-:W-:Y:S04]  /*4ea0*/  @!P0 SEL R0, R2, R0, !P2 ;  /* 0x0000000002008207 */ /* 0x000fe80005000000 */
[----:B------:R-:W-:Y:S01]  /*4eb0*/  @!P0 IADD3 R13, PT, PT, R13, -R0, RZ ;  /* 0x800000000d0d8210 */ /* 0x000fe20007ffe0ff */
[----:B------:R-:W-:Y:S01]  /*4ec0*/  @!P0 IMAD R0, R9, R12, R0 ;  /* 0x0000000c09008224 */ /* 0x000fe200078e0200 */
[----:B------:R-:W-:Y:S01]  /*4ed0*/  IADD3 R9, PT, PT, -R8, RZ, RZ ;  /* 0x000000ff08097210 */ /* 0x000fe20007ffe1ff */
[--C-:B------:R-:W-:Y:S02]  /*4ee0*/  IMAD.MOV R12, RZ, RZ, -R2.reuse ;  /* 0x000000ffff0c7224 */ /* 0x100fe400078e0a02 */
[----:B------:R-:W-:Y:S02]  /*4ef0*/  @!P0 IMAD R8, R13, R28, R2 ;  /* 0x0000001c0d088224 */ /* 0x000fe400078e0202 */
[----:B------:R-:W-:Y:S02]  /*4f00*/  @!P0 IMAD.MOV.U32 R2, RZ, RZ, R0 ;  /* 0x000000ffff028224 */ /* 0x000fe400078e0000 */
[----:B------:R-:W-:Y:S02]  /*4f10*/  IMAD R11, R3, R12, R11 ;  /* 0x0000000c030b7224 */ /* 0x000fe400078e020b */
[----:B------:R-:W-:Y:S02]  /*4f20*/  IMAD R10, R6, R9, R10 ;  /* 0x00000009060a7224 */ /* 0x000fe400078e020a */
[----:B------:R-:W-:Y:S02]  /*4f30*/  IMAD R11, R2, R3, R11 ;  /* 0x00000003020b7224 */ /* 0x000fe400078e020b */
[----:B------:R-:W-:Y:S02]  /*4f40*/  IMAD R10, R8, R6, R10 ;  /* 0x00000006080a7224 */ /* 0x000fe400078e020a */
.L_x_101:
[----:B------:R-:W-:Y:S05]  /*4f50*/  BRA.U UP0, `(.L_x_102) ;  /* 0x0000000100107547 */ /* 0x000fea000b800000 */
[----:B------:R-:W-:Y:S04]  /*4f60*/  MOV R2, UR7 ;  /* 0x0000000700027c02 */ /* 0x000fe80008000f00 */
[----:B------:R-:W-:Y:S04]  /*4f70*/  SHF.L.U32 R2, R2, 0x1f, RZ ;  /* 0x0000001f02027819 */ /* 0x000fe800000006ff */
[----:B------:R-:W2:Y:S02]  /*4f80*/  SYNCS.PHASECHK.TRANS64.TRYWAIT P0, [UR6+0x148], R2 ;  /* 0x00014802ff0075a7 */ /* 0x000ea40008001106 */
[----:B--2---:R-:W-:Y:S05]  /*4f90*/  @!P0 BRA `(.L_x_103) ;  /* 0x0000003c009c8947 */ /* 0x004fea0003800000 */
.L_x_102:
[----:B------:R-:W-:Y:S02]  /*4fa0*/  R2UR UR27, R14 ;  /* 0x000000000e1b72ca */ /* 0x000fe400000e0000 */
[----:B------:R-:W-:Y:S02]  /*4fb0*/  R2UR UR26, R15 ;  /* 0x000000000f1a72ca */ /* 0x000fe400000e0000 */
[----:B------:R-:W-:Y:S04]  /*4fc0*/  ISETP.NE.U32.AND P2, PT, RZ, UR4, PT ;  /* 0x00000004ff007c0c */ /* 0x000fe8000bf45070 */
[----:B------:R-:W-:Y:S05]  /*4fd0*/  ISETP.NE.AND.EX P2, PT, RZ, UR5, PT, P2 ;  /* 0x00000005ff007c0c */ /* 0x000fea000bf45320 */
[----:B------:R-:W-:Y:S02]  /*4fe0*/  USHF.L.U32 UR27, UR27, 0x6, URZ ;  /* 0x000000061b1b7899 */ /* 0x000fe400080006ff */
[----:B------:R-:W-:Y:S01]  /*4ff0*/  USHF.L.U32 UR26, UR26, 0x6, URZ ;  /* 0x000000061a1a7899 */ /* 0x000fe200080006ff */
[----:B------:R-:W-:Y:S11]  /*5000*/  BRA.U !UP6, `(.L_x_104) ;  /* 0x000000010e347547 */ /* 0x000ff6000b800000 */
[----:B------:R-:W-:Y:S01]  /*5010*/  UPLOP3.LUT UP4, UPT, UPT, UPT, UP3, 0x80, 0x8 ;  /* 0x000000000008789c */ /* 0x000fe20003f8f030 */
[----:B--2---:R-:W-:Y:S02]  /*5020*/  HFMA2 R0, -RZ, RZ, 0, 5.9604644775390625e-08 ;  /* 0x00000001ff007431 */ /* 0x004fe400000001ff */
[----:B------:R-:W-:Y:S03]  /*5030*/  IMAD.MOV.U32 R62, RZ, RZ, 0x1 ;  /* 0x00000001ff3e7424 */ /* 0x000fe600078e00ff */
[----:B------:R-:W-:Y:S05]  /*5040*/  PLOP3.LUT P0, PT, PT, PT, UP4, 0x80, 0x8 ;  /* 0x000000000008781c */ /* 0x000fea0003f0f048 */
[----:B------:R-:W2:Y:S01]  /*5050*/  @UP4 LDCU.64 UR10, c[0x0][0x888] ;  /* 0x00011100ff0a47ac */ /* 0x000ea20008000a00 */
[----:B------:R-:W-:Y:S07]  /*5060*/  @UP4 UIMAD UR8, UR36, UR4, URZ ;  /* 0x00000004240842a4 */ /* 0x000fee000f8e02ff */
[----:B------:R-:W-:Y:S01]  /*5070*/  @!P0 PRMT R62, R0, 0x7610, R62 ;  /* 0x00007610003e8816 */ /* 0x000fe2000000003e */
[----:B--2---:R-:W-:Y:S03]  /*5080*/  @UP4 UIMAD.WIDE UR10, UR8, 0x4, UR10 ;  /* 0x00000004080a48a5 */ /* 0x004fe6000f8e020a */
[----:B------:R-:W2:Y:S03]  /*5090*/  @!UP4 LDCU UR8, c[0x0][0x880] ;  /* 0x00011000ff08c7ac */ /* 0x000ea60008000800 */
[----:B-----5:R-:W-:Y:S01]  /*50a0*/  IMAD.U32 R34, RZ, RZ, UR10 ;  /* 0x0000000aff227e24 */ /* 0x020fe2000f8e00ff */
[----:B------:R-:W-:Y:S05]  /*50b0*/  MOV R35, UR11 ;  /* 0x0000000b00237c02 */ /* 0x000fea0008000f00 */
[----:B------:R4:W5:Y:S02]  /*50c0*/  @P0 LDG.E R34, desc[UR46][R34.64] ;  /* 0x0000002e22220981 */ /* 0x000964000c1e1900 */
[----:B--2-4-:R-:W-:Y:S07]  /*50d0*/  @!P0 IMAD.U32 R34, RZ, RZ, UR8 ;  /* 0x00000008ff228e24 */ /* 0x014fee000f8e00ff */
.L_x_104:
[----:B-----5:R-:W-:Y:S01]  /*50e0*/  @!P2 FSETP.EQ.AND P0, PT, R34, RZ, PT ;  /* 0x000000ff2200a20b */ /* 0x020fe20003f02000 */
[----:B------:R-:W-:Y:S01]  /*50f0*/  @!UPT UIADD3 URZ, UPT, UPT, URZ, URZ, URZ ;  /* 0x000000fffffff290 */ /* 0x000fe2000fffe0ff */
[----:B------:R-:W-:Y:S11]  /*5100*/  @!P2 BRA `(.L_x_105) ;  /* 0x000000000014a947 */ /* 0x000ff60003800000 */
[----:B------:R-:W-:Y:S02]  /*5110*/  LOP3.LUT P2, RZ, R62, 0xff, RZ, 0xc0, !PT ;  /* 0x000000ff3eff7812 */ /* 0x000fe4000784c0ff */
[----:B------:R-:W-:Y:S04]  /*5120*/  PLOP3.LUT P0, PT, PT, PT, UP4, 0x80, 0x8 ;  /* 0x000000000008781c */ /* 0x000fe80003f0f048 */
[----:B------:R-:W-:Y:S07]  /*5130*/  PLOP3.LUT P0, PT, P0, PT, PT, 0x8, 0x80 ;  /* 0x000000000080781c */ /* 0x000fee000070e170 */
[----:B------:R-:W-:Y:S11]  /*5140*/  @P2 FSETP.EQ.AND P0, PT, R34, RZ, PT ;  /* 0x000000ff2200220b */ /* 0x000ff60003f02000 */
[----:B------:R-:W-:Y:S02]  /*5150*/  @!UPT UIADD3 URZ, UPT, UPT, URZ, URZ, URZ ;  /* 0x000000fffffff290 */ /* 0x000fe4000fffe0ff */
.L_x_105:
[----:B------:R-:W-:Y:S01]  /*5160*/  ULEA UR15, UR13, UR6, 0x3 ;  /* 0x000000060d0f7291 */ /* 0x000fe2000f8e18ff */
[----:B------:R-:W-:Y:S02]  /*5170*/  SHF.L.U32 R9, R32, 0x1f, RZ ;  /* 0x0000001f20097819 */ /* 0x000fe400000006ff */
[----:B------:R-:W-:Y:S04]  /*5180*/  ELECT P4, URZ, PT ;  /* 0x0000000000ff782f */ /* 0x000fe80003880000 */
[----:B------:R-:W-:Y:S02]  /*5190*/  PLOP3.LUT P4, PT, P0, P4, PT, 0xf2, 0x2f ;  /* 0x00000000002f781c */ /* 0x000fe40000789e72 */
[----:B------:R-:W4:Y:S11]  /*51a0*/  SYNCS.PHASECHK.TRANS64.TRYWAIT P2, [UR15+0x128], R9 ;  /* 0x00012809ff0075a7 */ /* 0x000f36000804110f */
[----:B-1----:R-:W-:Y:S05]  /*51b0*/  @!P4 IADD3 R8, P0, PT, R30, 0x580, RZ ;  /* 0x000005801e08c810 */ /* 0x002fea0007f1e0ff */
[----:B--2---:R-:W-:Y:S01]  /*51c0*/  @!P4 IMAD.X R2, RZ, RZ, R31, P0 ;  /* 0x000000ffff02c224 */ /* 0x004fe200000e061f */
[----:B----4-:R-:W-:Y:S07]  /*51d0*/  @!P2 BRA `(.L_x_106) ;  /* 0x0000003c0024a947 */ /* 0x010fee0003800000 */
.L_x_208:
[----:B------:R-:W2:Y:S01]  /*51e0*/  LDC.64 R12, c[0x0][0xb18] ;  /* 0x0002c600ff0c7b82 */ /* 0x000ea20000000a00 */
[----:B------:R-:W-:Y:S01]  /*51f0*/  @!P4 R2UR UR8, R2 ;  /* 0x000000000208c2ca */ /* 0x000fe200000e0000 */
[----:B------:R-:W-:Y:S01]  /*5200*/  VOTEU.ALL UP2, P4 ;  /* 0x0000000000ff7886 */ /* 0x000fe20002040000 */
[----:B------:R-:W-:Y:S01]  /*5210*/  @!P4 R2UR UR9, R8 ;  /* 0x000000000809c2ca */ /* 0x000fe200000e0000 */
[----:B------:R-:W-:Y:S01]  /*5220*/  UIADD3 UR25, UPT, UPT, UR15, 0x110, URZ ;  /* 0x000001100f197890 */ /* 0x000fe2000fffe0ff */
[----:B-1----:R-:W-:Y:S03]  /*5230*/  @!P4 IMAD.MOV.U32 R0, RZ, RZ, 0x1000 ;  /* 0x00001000ff00c424 */ /* 0x002fe600078e00ff */
[----:B------:R-:W1:Y:S01]  /*5240*/  @!P1 LDC R2, c[0x0][0xb0c] ;  /* 0x0002c300ff029b82 */ /* 0x000e620000000800 */
[----:B------:R-:W-:Y:S01]  /*5250*/  UIADD3 UR14, UPT, UPT, UR13, 0x1, URZ ;  /* 0x000000010d0e7890 */ /* 0x000fe2000fffe0ff */
[----:B------:R-:W-:Y:S01]  /*5260*/  @P3 SHF.R.U32.HI R26, RZ, 0x10, R21 ;  /* 0x00000010ff1a3819 */ /* 0x000fe20000011615 */
[----:B------:R-:W-:Y:S01]  /*5270*/  VOTEU.ALL UP1, P4 ;  /* 0x0000000000ff7886 */ /* 0x000fe20002020000 */
[----:B------:R-:W-:Y:S01]  /*5280*/  UMOV UR18, 0x0 ;  /* 0x0000000000127882 */ /* 0x000fe20000000000 */
[----:B------:R-:W-:Y:S01]  /*5290*/  UISETP.NE.AND UP5, UPT, UR14, 0x3, UPT ;  /* 0x000000030e00788c */ /* 0x000fe2000bfa5270 */
[----:B------:R-:W-:Y:S01]  /*52a0*/  VIADD R29, R29, 0x1 ;  /* 0x000000011d1d7836 */ /* 0x000fe20000000000 */
[----:B------:R-:W-:Y:S01]  /*52b0*/  UMOV UR19, 0x10000000 ;  /* 0x1000000000137882 */ /* 0x000fe20000000000 */
[----:B------:R-:W-:Y:S01]  /*52c0*/  IMAD.U32 R9, RZ, RZ, UR8 ;  /* 0x00000008ff097e24 */ /* 0x000fe2000f8e00ff */
[----:B------:R-:W-:Y:S01]  /*52d0*/  @!UP2 ULEA UR8, UR13, UR6, 0xc ;  /* 0x000000060d08a291 */ /* 0x000fe2000f8e60ff */
[----:B------:R-:W-:Y:S01]  /*52e0*/  IMAD.U32 R8, RZ, RZ, UR9 ;  /* 0x00000009ff087e24 */ /* 0x000fe2000f8e00ff */
[----:B------:R-:W-:Y:S01]  /*52f0*/  UMOV UR28, UR36 ;  /* 0x00000024001c7c82 */ /* 0x000fe20008000000 */
[----:B------:R-:W-:Y:S01]  /*5300*/  @!UP2 UIADD3 UR10, UPT, UPT, UR26, 0x20, URZ ;  /* 0x000000201a0aa890 */ /* 0x000fe2000fffe0ff */
[----:B------:R-:W-:Y:S01]  /*5310*/  @!P4 R2UR UR21, R9 ;  /* 0x000000000915c2ca */ /* 0x000fe200000e0000 */
[----:B------:R-:W-:Y:S01]  /*5320*/  @!UP2 UIADD3 UR24, UPT, UPT, UR8, 0x300, URZ ;  /* 0x000003000818a890 */ /* 0x000fe2000fffe0ff */
[----:B------:R-:W-:Y:S01]  /*5330*/  @!P4 R2UR UR20, R8 ;  /* 0x000000000814c2ca */ /* 0x000fe200000e0000 */
[----:B------:R-:W-:Y:S01]  /*5340*/  @!UP2 UIADD3 UR8, UPT, UPT, UR8, 0xb00, URZ ;  /* 0x00000b000808a890 */ /* 0x000fe2000fffe0ff */
[----:B------:R-:W4:Y:S01]  /*5350*/  LDC.64 R8, c[0x0][0xb10] ;  /* 0x0002c400ff087b82 */ /* 0x000f220000000a00 */
[----:B------:R-:W-:Y:S01]  /*5360*/  USEL UR9, URZ, 0x1, UP5 ;  /* 0x00000001ff097887 */ /* 0x000fe2000a800000 */
[----:B------:R-:W-:Y:S01]  /*5370*/  VOTEU.ALL UP0, P4 ;  /* 0x0000000000ff7886 */ /* 0x000fe20002000000 */
[----:B------:R-:W-:Y:S01]  /*5380*/  UMOV UR11, UR27 ;  /* 0x0000001b000b7c82 */ /* 0x000fe20008000000 */
[----:B------:R-:W-:Y:S01]  /*5390*/  UMOV UR12, UR36 ;  /* 0x00000024000c7c82 */ /* 0x000fe20008000000 */
[----:B------:R-:W-:Y:S02]  /*53a0*/  UPRMT UR16, UR37, 0x654, UR25 ;  /* 0x0000065425107896 */ /* 0x000fe40008000019 */
[----:B------:R-:W-:Y:S01]  /*53b0*/  LOP3.LUT R32, R32, UR9, RZ, 0x3c, !PT ;  /* 0x0000000920207c12 */ /* 0x000fe2000f8e3cff */
[----:B------:R-:W-:Y:S01]  /*53c0*/  UMOV UR9, UR25 ;  /* 0x0000001900097c82 */ /* 0x000fe20008000000 */
[----:B------:R-:W-:Y:S02]  /*53d0*/  USEL UR14, UR14, URZ, UP5 ;  /* 0x000000ff0e0e7287 */ /* 0x000fe4000a800000 */
[----:B------:R1:W-:Y:S01]  /*53e0*/  @!UP1 UTMALDG.3D [UR24], [UR20], desc[UR18] ;  /* 0x00001218140095b4 */ /* 0x0003e20008011000 */
[----:B------:R-:W-:Y:S01]  /*53f0*/  SHF.L.U32 R14, R32, 0x1f, RZ ;  /* 0x0000001f200e7819 */ /* 0x000fe200000006ff */
[----:B------:R-:W-:Y:S01]  /*5400*/  ULEA UR13, UR14, UR6, 0x3 ;  /* 0x000000060e0d7291 */ /* 0x000fe2000f8e18ff */
[----:B------:R1:W-:Y:S01]  /*5410*/  @!UP0 UTMALDG.3D [UR8], [UR20], desc[UR18] ;  /* 0x00001208140085b4 */ /* 0x0003e20008011000 */
[----:B------:R5:W-:Y:S01]  /*5420*/  @!P4 SYNCS.ARRIVE.TRANS64.RED.A0TR RZ, [UR15+0x110], R0 ;  /* 0x00011000ffffc9a7 */ /* 0x000be2000830040f */
[C---:B----4-:R-:W-:Y:S01]  /*5430*/  @!P1 IMAD.HI.U32 R8, R11.reuse, R8, RZ ;  /* 0x000000080b089227 */ /* 0x050fe200078e00ff */
[----:B--2---:R-:W-:Y:S02]  /*5440*/  @!P1 ISETP.NE.AND P0, PT, R12, 0x1, PT ;  /* 0x000000010c00980c */ /* 0x004fe40003f05270 */
[----:B-1----:R-:W-:Y:S01]  /*5450*/  @!P1 ISETP.NE.AND P2, PT, R2, 0x1, PT ;  /* 0x000000010200980c */ /* 0x002fe20003f45270 */
[C---:B------:R-:W-:Y:S01]  /*5460*/  @!P1 IMAD.HI.U32 R13, R10.reuse, R13, RZ ;  /* 0x0000000d0a0d9227 */ /* 0x040fe200078e00ff */
[----:B------:R-:W-:Y:S04]  /*5470*/  @!P1 SHF.R.U32.HI R8, RZ, R9, R8 ;  /* 0x00000009ff089219 */ /* 0x000fe80000011608 */
[----:B------:R-:W-:Y:S01]  /*5480*/  @!P1 SEL R8, R11, R8, !P2 ;  /* 0x000000080b089207 */ /* 0x000fe20005000000 */
[----:B------:R-:W-:Y:S01]  /*5490*/  SYNCS.ARRIVE.TRANS64.RED.A1T0 RZ, [UR16], RZ ;  /* 0x000000ffffff79a7 */ /* 0x000fe20008100410 */
[----:B------:R-:W1:Y:S01]  /*54a0*/  SYNCS.PHASECHK.TRANS64.TRYWAIT P5, [UR13+0x128], R14 ;  /* 0x0001280eff0075a7 */ /* 0x000e6200080a110d */
[----:B-----5:R-:W2:Y:S02]  /*54b0*/  @!P1 LDC R0, c[0x0][0xb20] ;  /* 0x0002c800ff009b82 */ /* 0x020ea40000000800 */
[----:B--2---:R-:W-:Y:S04]  /*54c0*/  @!P1 SHF.R.U32.HI R0, RZ, R0, R13 ;  /* 0x00000000ff009219 */ /* 0x004fe8000001160d */
[----:B------:R-:W-:Y:S05]  /*54d0*/  @!P1 SEL R9, R10, R0, !P0 ;  /* 0x000000000a099207 */ /* 0x000fea0004000000 */
[----:B------:R-:W-:Y:S02]  /*54e0*/  @!P1 IMAD.IADD R0, R9, 0x1, -R8 ;  /* 0x0000000109009824 */ /* 0x000fe400078e0a08 */
[----:B------:R-:W-:Y:S02]  /*54f0*/  @!P1 IMAD.IADD R8, R8, 0x1, -R9 ;  /* 0x0000000108089824 */ /* 0x000fe400078e0a09 */
[----:B------:R-:W-:Y:S02]  /*5500*/  @!P1 IMAD R11, R0, R2, R11 ;  /* 0x00000002000b9224 */ /* 0x000fe400078e020b */
[----:B------:R-:W-:Y:S01]  /*5510*/  @!P1 IMAD R10, R8, R12, R10 ;  /* 0x0000000c080a9224 */ /* 0x000fe200078e020a */
[----:B-1----:R-:W-:Y:S06]  /*5520*/  @!P5 BRA `(.L_x_107) ;  /* 0x000000380068d947 */ /* 0x002fec0003800000 */
.L_x_210:
[----:B------:R-:W-:Y:S01]  /*5530*/  UIADD3 UR17, UPT, UPT, UR13, 0x110, URZ ;  /* 0x000001100d117890 */ /* 0x000fe2000fffe0ff */
[----:B------:R-:W-:Y:S01]  /*5540*/  @!P4 IADD3 R2, P0, PT, R30, 0x580, RZ ;  /* 0x000005801e02c810 */ /* 0x000fe20007f1e0ff */
[----:B------:R-:W-:Y:S01]  /*5550*/  VOTEU.ALL UP1, P4 ;  /* 0x0000000000ff7886 */ /* 0x000fe20002020000 */
[----:B------:R-:W-:Y:S01]  /*5560*/  UMOV UR22, 0x0 ;  /* 0x0000000000167882 */ /* 0x000fe20000000000 */
[----:B------:R-:W-:Y:S01]  /*5570*/  UPRMT UR15, UR37, 0x654, UR17 ;  /* 0x00000654250f7896 */ /* 0x000fe20008000011 */
[----:B------:R-:W-:Y:S01]  /*5580*/  @!P4 R2UR UR9, R2 ;  /* 0x000000000209c2ca */ /* 0x000fe200000e0000 */
[----:B-1----:R-:W-:Y:S01]  /*5590*/  @!P4 IMAD.X R0, RZ, RZ, R31, P0 ;  /* 0x000000ffff00c224 */ /* 0x002fe200000e061f */
[----:B------:R-:W-:Y:S01]  /*55a0*/  UMOV UR23, 0x10000000 ;  /* 0x1000000000177882 */ /* 0x000fe20000000000 */
[----:B------:R-:W-:Y:S01]  /*55b0*/  UMOV UR19, UR27 ;  /* 0x0000001b00137c82 */ /* 0x000fe20008000000 */
[----:B------:R-:W-:Y:S01]  /*55c0*/  UMOV UR20, UR36 ;  /* 0x0000002400147c82 */ /* 0x000fe20008000000 */
[----:B------:R-:W-:Y:S01]  /*55d0*/  UMOV UR11, UR27 ;  /* 0x0000001b000b7c82 */ /* 0x000fe20008000000 */
[----:B------:R-:W-:Y:S01]  /*55e0*/  @!P4 R2UR UR8, R0 ;  /* 0x000000000008c2ca */ /* 0x000fe200000e0000 */
[----:B------:R-:W-:Y:S01]  /*55f0*/  UMOV UR12, UR36 ;  /* 0x00000024000c7c82 */ /* 0x000fe20008000000 */
[----:B------:R-:W-:Y:S01]  /*5600*/  VOTEU.ALL UP0, P4 ;  /* 0x0000000000ff7886 */ /* 0x000fe20002000000 */
[----:B------:R-:W-:Y:S01]  /*5610*/  @P3 R2UR UR36, R26 ;  /* 0x000000001a2432ca */ /* 0x000fe200000e0000 */
[----:B------:R-:W-:Y:S01]  /*5620*/  IMAD.IADD R15, R10, 0x1, R60 ;  /* 0x000000010a0f7824 */ /* 0x000fe200078e023c */
[----:B------:R-:W-:Y:S01]  /*5630*/  ISETP.NE.AND P0, PT, R29, 0x2, PT ;  /* 0x000000021d00780c */ /* 0x000fe20003f05270 */
[----:B------:R-:W-:Y:S01]  /*5640*/  IMAD.IADD R14, R11, 0x1, R61 ;  /* 0x000000010b0e7824 */ /* 0x000fe200078e023d */
[----:B------:R-:W-:Y:S01]  /*5650*/  @!UP0 UIADD3 UR18, UPT, UPT, UR26, 0x10, URZ ;  /* 0x000000101a128890 */ /* 0x000fe2000fffe0ff */
[----:B------:R-:W-:Y:S01]  /*5660*/  IMAD.U32 R8, RZ, RZ, UR9 ;  /* 0x00000009ff087e24 */ /* 0x000fe2000f8e00ff */
[----:B------:R-:W-:Y:S01]  /*5670*/  @!UP0 UIADD3 UR10, UPT, UPT, UR26, 0x30, URZ ;  /* 0x000000301a0a8890 */ /* 0x000fe2000fffe0ff */
[----:B------:R-:W-:Y:S01]  /*5680*/  SEL R0, RZ, 0x1, P0 ;  /* 0x00000001ff007807 */ /* 0x000fe20000000000 */
[----:B------:R-:W-:Y:S01]  /*5690*/  UMOV UR9, UR17 ;  /* 0x0000001100097c82 */ /* 0x000fe20008000000 */
[----:B------:R-:W-:Y:S01]  /*56a0*/  SEL R29, R29, RZ, P0 ;  /* 0x000000ff1d1d7207 */ /* 0x000fe20000000000 */
[----:B------:R-:W-:Y:S01]  /*56b0*/  IMAD.U32 R9, RZ, RZ, UR8 ;  /* 0x00000008ff097e24 */ /* 0x000fe2000f8e00ff */
[----:B------:R-:W-:Y:S01]  /*56c0*/  @!P4 R2UR UR24, R8 ;  /* 0x000000000818c2ca */ /* 0x000fe200000e0000 */
[----:B------:R-:W-:Y:S01]  /*56d0*/  @!UP0 ULEA UR8, UR14, UR6, 0xc ;  /* 0x000000060e088291 */ /* 0x000fe2000f8e60ff */
[----:B------:R-:W-:Y:S02]  /*56e0*/  LOP3.LUT R27, R27, R0, RZ, 0x3c, !PT ;  /* 0x000000001b1b7212 */ /* 0x000fe400078e3cff */
[----:B------:R-:W-:Y:S01]  /*56f0*/  @!P4 R2UR UR25, R9 ;  /* 0x000000000919c2ca */ /* 0x000fe200000e0000 */
[----:B------:R-:W-:Y:S02]  /*5700*/  @!UP0 UIADD3 UR16, UPT, UPT, UR8, 0x300, URZ ;  /* 0x0000030008108890 */ /* 0x000fe4000fffe0ff */
[----:B------:R-:W-:Y:S01]  /*5710*/  @!UP0 UIADD3 UR8, UPT, UPT, UR8, 0xb00, URZ ;  /* 0x00000b0008088890 */ /* 0x000fe2000fffe0ff */
[----:B------:R-:W-:Y:S09]  /*5720*/  VOTEU.ALL UP0, P4 ;  /* 0x0000000000ff7886 */ /* 0x000ff20002000000 */
[----:B------:R2:W-:Y:S01]  /*5730*/  @!UP1 UTMALDG.3D [UR16], [UR24], desc[UR22] ;  /* 0x00001610180095b4 */ /* 0x0005e20008011000 */
[----:B------:R2:W-:Y:S01]  /*5740*/  @!UP0 UTMALDG.3D [UR8], [UR24], desc[UR22] ;  /* 0x00001608180085b4 */ /* 0x0005e20008011000 */
[----:B------:R2:W-:Y:S01]  /*5750*/  @!P4 SYNCS.ARRIVE.TRANS64.RED.A0TR RZ, [UR13+0x110], R25 ;  /* 0x00011019ffffc9a7 */ /* 0x0005e2000830040d */
[----:B------:R-:W-:Y:S04]  /*5760*/  UIADD3 UR13, UPT, UPT, UR14, 0x1, URZ ;  /* 0x000000010e0d7890 */ /* 0x000fe8000fffe0ff */
[----:B------:R-:W-:Y:S04]  /*5770*/  UISETP.NE.AND UP0, UPT, UR13, 0x3, UPT ;  /* 0x000000030d00788c */ /* 0x000fe8000bf05270 */
[----:B------:R-:W-:Y:S02]  /*5780*/  USEL UR14, URZ, 0x1, UP0 ;  /* 0x00000001ff0e7887 */ /* 0x000fe40008000000 */
[----:B------:R-:W-:Y:S02]  /*5790*/  USEL UR13, UR13, URZ, UP0 ;  /* 0x000000ff0d0d7287 */ /* 0x000fe40008000000 */
[----:B------:R-:W-:Y:S02]  /*57a0*/  UPLOP3.LUT UP0, UPT, UPT, UPT, UPT, 0x80, 0x8 ;  /* 0x000000000008789c */ /* 0x000fe40003f0f070 */
[----:B------:R-:W-:Y:S01]  /*57b0*/  LOP3.LUT R32, R32, UR14, RZ, 0x3c, !PT ;  /* 0x0000000e20207c12 */ /* 0x000fe2000f8e3cff */
[----:B------:R-:W-:Y:S01]  /*57c0*/  SYNCS.ARRIVE.TRANS64.RED.A1T0 RZ, [UR15], RZ ;  /* 0x000000ffffff79a7 */ /* 0x000fe2000810040f */
[----:B------:R-:W-:Y:S07]  /*57d0*/  @P3 BRA `(.L_x_108) ;  /* 0xfffffff000e43947 */ /* 0x000fee000383ffff */
[----:B------:R-:W-:Y:S01]  /*57e0*/  UIADD3 UR6, UPT, UPT, UR6, 0x128, URZ ;  /* 0x0000012806067890 */ /* 0x000fe2000fffe0ff */
[----:B------:R-:W-:-:S03]  /*57f0*/  SHF.L.U32 R2, R32, 0x1f, RZ ;  /* 0x0000001f20027819 */ /* 0x000fc600000006ff */
[----:B------:R-:W-:-:S09]  /*5800*/  ULEA UR4, UR13, UR6, 0x3 ;  /* 0x000000060d047291 */ /* 0x000fd2000f8e18ff */
[----:B------:R-:W1:Y:S02]  /*5810*/  SYNCS.PHASECHK.TRANS64.TRYWAIT P0, [UR4], R2 ;  /* 0x00000002ff0075a7 */ /* 0x000e640008001104 */
[----:B-1----:R-:W-:Y:S05]  /*5820*/  @!P0 BRA `(.L_x_109) ;  /* 0x0000003400c08947 */ /* 0x002fea0003800000 */
.L_x_212:
        /* <DEDUP_REMOVED lines=9> */
.L_x_214:
[----:B------:R-:W-:-:S04]  /*58c0*/  UIADD3 UR5, UPT, UPT, UR5, 0x1, URZ ;  /* 0x0000000105057890 */ /* 0x000fc8000fffe0ff */
[----:B------:R-:W-:-:S04]  /*58d0*/  UISETP.NE.AND UP0, UPT, UR5, 0x3, UPT ;  /* 0x000000030500788c */ /* 0x000fc8000bf05270 */
[----:B------:R-:W-:Y:S02]  /*58e0*/  USEL UR4, URZ, 0x1, UP0 ;  /* 0x00000001ff047887 */ /* 0x000fe40008000000 */
[----:B------:R-:W-:-:S04]  /*58f0*/  USEL UR5, UR5, URZ, UP0 ;  /* 0x000000ff05057287 */ /* 0x000fc80008000000 */
[----:B------:R-:W-:Y:S01]  /*5900*/  ULEA UR5, UR5, UR6, 0x3 ;  /* 0x0000000605057291 */ /* 0x000fe2000f8e18ff */
[----:B-1----:R-:W-:-:S04]  /*5910*/  LOP3.LUT R2, R32, UR4, RZ, 0x3c, !PT ;  /* 0x0000000420027c12 */ /* 0x002fc8000f8e3cff */
[----:B------:R-:W-:Y:S01]  /*5920*/  SHF.L.U32 R2, R2, 0x1f, RZ ;  /* 0x0000001f02027819 */ /* 0x000fe200000006ff */
[----:B------:R-:W-:-:S07]  /*5930*/  IMAD.U32 R0, RZ, RZ, UR5 ;  /* 0x00000005ff007e24 */ /* 0x000fce000f8e00ff */
.L_x_111:
[----:B-1----:R1:W4:Y:S02]  /*5940*/  SYNCS.PHASECHK.TRANS64.TRYWAIT P0, [R0+URZ], R2 ;  /* 0x00000002000075a7 */ /* 0x00232400080011ff */
[----:B----4-:R-:W-:Y:S05]  /*5950*/  @!P0 NANOSLEEP.SYNCS 0x989680 ;  /* 0x009896800000895d */ /* 0x010fea0003900000 */
[----:B------:R-:W4:Y:S02]  /*5960*/  @!P0 SYNCS.PHASECHK.TRANS64 P0, [R0+URZ], R2 ;  /* 0x00000002000085a7 */ /* 0x000f2400080010ff */
[----:B--2-4-:R-:W-:Y:S05]  /*5970*/  @P0 EXIT ;  /* 0x000000000000094d */ /* 0x014fea0003800000 */
[----:B------:R-:W-:Y:S05]  /*5980*/  BRA `(.L_x_111) ;  /* 0xfffffffc00ec7947 */ /* 0x000fea000383ffff */
.L_x_99:
[----:B------:R-:W-:-:S06]  /*5990*/  UISETP.GE.AND UP0, UPT, UR10, 0x4, UPT ;  /* 0x000000040a00788c */ /* 0x000fcc000bf06270 */
[----:B------:R-:W-:-:S13]  /*59a0*/  PLOP3.LUT P0, PT, PT, PT, UP0, 0x80, 0x8 ;  /* 0x000000000008781c */ /* 0x000fda0003f0f008 */
[----:B------:R-:W-:Y:S05]  /*59b0*/  @!P0 EXIT ;  /* 0x000000000000894d */ /* 0x000fea0003800000 */
[----:B------:R-:W-:Y:S01]  /*59c0*/  BAR.SYNC.DEFER_BLOCKING 0x6, 0xa0 ;  /* 0x0182800000007b1d */ /* 0x000fe20000010000 */
[----:B------:R-:W-:Y:S01]  /*59d0*/  IMAD.SHL.U32 R67, R74, 0x10, RZ ;  /* 0x000000104a437824 */ /* 0x000fe200078e00ff */
[--C-:B------:R-:W-:Y:S01]  /*59e0*/  SHF.R.U32.HI R73, RZ, 0x1, R74.reuse ;  /* 0x00000001ff497819 */ /* 0x100fe2000001164a */
[----:B------:R-:W-:Y:S01]  /*59f0*/  IMAD.SHL.U32 R4, R68, 0x200, RZ ;  /* 0x0000020044047824 */ /* 0x000fe200078e00ff */
[----:B------:R-:W-:Y:S01]  /*5a00*/  LOP3.LUT R72, R2, 0x20, R74, 0xf8, !PT ;  /* 0x0000002002487812 */ /* 0x000fe200078ef84a */
[C---:B------:R-:W-:Y:S01]  /*5a10*/  IMAD.U32 R49, R74.reuse, 0x10000, RZ ;  /* 0x000100004a317824 */ /* 0x040fe200078e00ff */
[----:B------:R-:W-:Y:S02]  /*5a20*/  UMOV UR48, 0x400 ;  /* 0x0000040000307882 */ /* 0x000fe40000000000 */
[----:B------:R-:W1:Y:S01]  /*5a30*/  LDC R65, c[0x0][0x370] ;  /* 0x0000dc00ff417b82 */ /* 0x000e620000000800 */
[----:B------:R-:W-:Y:S01]  /*5a40*/  ULEA UR48, UR37, UR48, 0x18 ;  /* 0x0000003025307291 */ /* 0x000fe2000f8ec0ff */
[C---:B------:R-:W-:Y:S01]  /*5a50*/  LOP3.LUT R66, R67.reuse, 0x5b0, RZ, 0xc0, !PT ;  /* 0x000005b043427812 */ /* 0x040fe200078ec0ff */
[----:B------:R-:W-:Y:S01]  /*5a60*/  IMAD.SHL.U32 R3, R74, 0x2, RZ ;  /* 0x000000024a037824 */ /* 0x000fe200078e00ff */
[----:B------:R-:W-:Y:S01]  /*5a70*/  LOP3.LUT R5, R67, 0x40, RZ, 0xc0, !PT ;  /* 0x0000004043057812 */ /* 0x000fe200078ec0ff */
[----:B------:R-:W-:Y:S01]  /*5a80*/  IMAD.MOV.U32 R48, RZ, RZ, RZ ;  /* 0x000000ffff307224 */ /* 0x000fe200078e00ff */
[----:B------:R-:W-:Y:S01]  /*5a90*/  LOP3.LUT R66, R66, 0x200, R4, 0xf8, !PT ;  /* 0x0000020042427812 */ /* 0x000fe200078ef804 */
[----:B------:R-:W-:Y:S01]  /*5aa0*/  IMAD.SHL.U32 R4, R68, 0x200000, RZ ;  /* 0x0020000044047824 */ /* 0x000fe200078e00ff */
[----:B------:R-:W2:Y:S01]  /*5ab0*/  LDC R30, c[0x0][0xb0c] ;  /* 0x0002c300ff1e7b82 */ /* 0x000ea20000000800 */
[----:B------:R-:W-:-:S02]  /*5ac0*/  LOP3.LUT R3, R5, 0x8, R3, 0xf8, !PT ;  /* 0x0000000805037812 */ /* 0x000fc400078ef803 */
[----:B------:R-:W-:Y:S02]  /*5ad0*/  CS2R R70, SRZ ;  /* 0x0000000000467805 */ /* 0x000fe4000001ff00 */
[----:B------:R-:W-:Y:S01]  /*5ae0*/  LOP3.LUT P0, RZ, R67, 0x40, RZ, 0xc0, !PT ;  /* 0x0000004043ff7812 */ /* 0x000fe2000780c0ff */
[----:B------:R-:W-:Y:S01]  /*5af0*/  IMAD.MOV.U32 R76, RZ, RZ, RZ ;  /* 0x000000ffff4c7224 */ /* 0x000fe200078e00ff */
[----:B------:R-:W-:Y:S01]  /*5b00*/  LOP3.LUT R4, R4, 0x200000, RZ, 0xc0, !PT ;  /* 0x0020000004047812 */ /* 0x000fe200078ec0ff */
[----:B------:R-:W3:Y:S01]  /*5b10*/  LDCU.64 UR56, c[0x0][0x348] ;  /* 0x00006900ff3877ac */ /* 0x000ee20008000a00 */
[----:B------:R-:W-:Y:S01]  /*5b20*/  LOP3.LUT R66, R66, R3, RZ, 0xfc, !PT ;  /* 0x0000000342427212 */ /* 0x000fe200078efcff */
[----:B------:R-:W4:Y:S01]  /*5b30*/  LDC R63, c[0x0][0xb20] ;  /* 0x0002c800ff3f7b82 */ /* 0x000f220000000800 */
[----:B------:R-:W3:Y:S01]  /*5b40*/  LDS R0, [UR48+0x200] ;  /* 0x00020030ff007984 */ /* 0x000ee20008000800 */
[----:B------:R-:W-:Y:S01]  /*5b50*/  LOP3.LUT R49, R4, 0x400000, R49, 0xf8, !PT ;  /* 0x0040000004317812 */ /* 0x000fe200078ef831 */
[----:B------:R-:W1:Y:S01]  /*5b60*/  LDCU UR50, c[0x0][0x388] ;  /* 0x00007100ff3277ac */ /* 0x000e620008000800 */
[----:B------:R-:W-:-:S02]  /*5b70*/  LOP3.LUT R74, R74, 0x60, RZ, 0xc0, !PT ;  /* 0x000000604a4a7812 */ /* 0x000fc400078ec0ff */
[----:B------:R-:W-:Y:S01]  /*5b80*/  LOP3.LUT R73, R73, 0x20, RZ, 0xc0, !PT ;  /* 0x0000002049497812 */ /* 0x000fe200078ec0ff */
[----:B------:R-:W1:Y:S01]  /*5b90*/  LDCU UR49, c[0x0][0x384] ;  /* 0x00007080ff3177ac */ /* 0x000e620008000800 */
[----:B------:R-:W1:Y:S01]  /*5ba0*/  LDC R29, c[0x0][0xb30] ;  /* 0x0002cc00ff1d7b82 */ /* 0x000e620000000800 */
[----:B------:R-:W1:Y:S01]  /*5bb0*/  LDCU.64 UR38, c[0x0][0x888] ;  /* 0x00011100ff2677ac */ /* 0x000e620008000a00 */
[----:B------:R-:W1:Y:S06]  /*5bc0*/  LDCU.64 UR44, c[0x0][0x8c0] ;  /* 0x00011800ff2c77ac */ /* 0x000e6c0008000a00 */
[----:B------:R-:W1:Y:S01]  /*5bd0*/  LDC.64 R58, c[0x0][0xb10] ;  /* 0x0002c400ff3a7b82 */ /* 0x000e620000000a00 */
[----:B------:R-:W-:Y:S01]  /*5be0*/  UMOV UR53, 0x1 ;  /* 0x0000000100357882 */ /* 0x000fe20000000000 */
[----:B------:R-:W-:Y:S01]  /*5bf0*/  UMOV UR55, URZ ;  /* 0x000000ff00377c82 */ /* 0x000fe20008000000 */
[----:B------:R-:W-:Y:S01]  /*5c00*/  UIADD3 UR54, UPT, UPT, UR48, 0x300, URZ ;  /* 0x0000030030367890 */ /* 0x000fe2000fffe0ff */
[----:B------:R-:W-:-:S04]  /*5c10*/  UMOV UR52, URZ ;  /* 0x000000ff00347c82 */ /* 0x000fc80008000000 */
[----:B------:R-:W1:Y:S01]  /*5c20*/  LDC.64 R24, c[0x0][0xb18] ;  /* 0x0002c600ff187b82 */ /* 0x000e620000000a00 */
[----:B------:R-:W-:-:S07]  /*5c30*/  UMOV UR51, URZ ;  /* 0x000000ff00337c82 */ /* 0x000fce0008000000 */
[----:B------:R-:W1:Y:S08]  /*5c40*/  LDC.64 R54, c[0x0][0x888] ;  /* 0x00022200ff367b82 */ /* 0x000e700000000a00 */
[----:B------:R-:W1:Y:S01]  /*5c50*/  LDC.64 R22, c[0x0][0xb28] ;  /* 0x0002ca00ff167b82 */ /* 0x000e620000000a00 */
[----:B---3--:R-:W-:Y:S01]  /*5c60*/  IMAD.IADD R49, R0, 0x1, R49 ;  /* 0x0000000100317824 */ /* 0x008fe200078e0231 */
[----:B------:R-:W-:-:S06]  /*5c70*/  P2R R0, PR, RZ, 0x1 ;  /* 0x00000001ff007803 */ /* 0x000fcc0000000000 */
[----:B------:R-:W3:Y:S08]  /*5c80*/  LDC.64 R56, c[0x0][0x890] ;  /* 0x00022400ff387b82 */ /* 0x000ef00000000a00 */
[----:B------:R-:W1:Y:S08]  /*5c90*/  LDC.64 R52, c[0x0][0x8b0] ;  /* 0x00022c00ff347b82 */ /* 0x000e700000000a00 */
[----:B------:R-:W1:Y:S08]  /*5ca0*/  LDC.64 R50, c[0x0][0x8a8] ;  /* 0x00022a00ff327b82 */ /* 0x000e700000000a00 */
[----:B------:R-:W1:Y:S08]  /*5cb0*/  LDC.64 R26, c[0x0][0x8d0] ;  /* 0x00023400ff1a7b82 */ /* 0x000e700000000a00 */
[----:B--2-4-:R-:W1:Y:S02]  /*5cc0*/  LDC R64, c[0x0][0x374] ;  /* 0x0000dd00ff407b82 */ /* 0x014e640000000800 */
.L_x_144:
[----:B------:R-:W-:Y:S02]  /*5cd0*/  LEA R0, R76, UR48, 0x3 ;  /* 0x000000304c007c11 */ /* 0x000fe4000f8e18ff */
[----:B------:R-:W-:Y:S02]  /*5ce0*/  SHF.L.U32 R2, R70, 0x1f, RZ ;  /* 0x0000001f46027819 */ /* 0x000fe400000006ff */
[----:B------:R-:W-:Y:S02]  /*5cf0*/  LEA R16, R76, UR48, 0x4 ;  /* 0x000000304c107c11 */ /* 0x000fe4000f8e20ff */
[----:B------:R-:W2:Y:S02]  /*5d00*/  SYNCS.PHASECHK.TRANS64.TRYWAIT P0, [R0+URZ+0x150], R2 ;  /* 0x00015002000075a7 */ /* 0x000ea400080011ff */
[----:B--2---:R-:W-:Y:S05]  /*5d10*/  @!P0 BRA `(.L_x_112) ;  /* 0x0000003000b48947 */ /* 0x004fea0003800000 */
.L_x_215:
[----:B------:R-:W4:Y:S01]  /*5d20*/  LDC.64 R10, c[0x0][0xb10] ;  /* 0x0002c400ff0a7b82 */ /* 0x000f220000000a00 */
[----:B------:R-:W3:Y:S01]  /*5d30*/  LDS.128 R16, [R16+0x1e0] ;  /* 0x0001e00010107984 */ /* 0x000ee20000000c00 */
[----:B-1----:R-:W-:Y:S01]  /*5d40*/  ISETP.NE.AND P1, PT, R29, 0x1, PT ;  /* 0x000000011d00780c */ /* 0x002fe20003f25270 */
[----:B--2---:R-:W-:Y:S01]  /*5d50*/  VIADD R0, R0, 0x160 ;  /* 0x0000016000007836 */ /* 0x004fe20000000000 */
[----:B------:R-:W-:Y:S04]  /*5d60*/  ISETP.GE.AND P0, PT, R28, 0x1, PT ;  /* 0x000000011c00780c */ /* 0x000fe80003f06270 */
[----:B------:R-:W1:Y:S01]  /*5d70*/  LDC.64 R8, c[0x0][0xb18] ;  /* 0x0002c600ff087b82 */ /* 0x000e620000000a00 */
[----:B------:R-:W-:Y:S01]  /*5d80*/  PRMT R0, RZ, 0x654, R0 ;  /* 0x00000654ff007816 */ /* 0x000fe20000000000 */
[----:B------:R-:W-:Y:S01]  /*5d90*/  @!PT LDS RZ, [RZ] ;  /* 0x00000000fffff984 */ /* 0x000fe20000000800 */
[----:B------:R-:W-:Y:S01]  /*5da0*/  @!PT LDS RZ, [RZ] ;  /* 0x00000000fffff984 */ /* 0x000fe20000000800 */
[----:B------:R-:W-:Y:S01]  /*5db0*/  @!PT LDS RZ, [RZ] ;  /* 0x00000000fffff984 */ /* 0x000fe20000000800 */
[----:B------:R-:W-:Y:S01]  /*5dc0*/  @!PT LDS RZ, [RZ] ;  /* 0x00000000fffff984 */ /* 0x000fe20000000800 */
[----:B------:R2:W-:Y:S06]  /*5dd0*/  MEMBAR.ALL.CTA ;  /* 0x0000000000007992 */ /* 0x0005ec0000008000 */
[----:B--2---:R-:W2:Y:S01]  /*5de0*/  FENCE.VIEW.ASYNC.S ;  /* 0x00000000000073c6 */ /* 0x004ea20000000000 */
[----:B------:R-:W1:Y:S08]  /*5df0*/  @!P1 LDC R12, c[0x0][0xb20] ;  /* 0x0002c800ff0c9b82 */ /* 0x000e700000000800 */
[----:B------:R-:W1:Y:S01]  /*5e00*/  @!P1 LDC R7, c[0x0][0xb0c] ;  /* 0x0002c300ff079b82 */ /* 0x000e620000000800 */
[----:B--2---:R2:W-:Y:S01]  /*5e10*/  SYNCS.ARRIVE.TRANS64.RED.A1T0 RZ, [R0+URZ], RZ ;  /* 0x000000ff00ff79a7 */ /* 0x0045e200081004ff */
[----:B---3--:R-:W-:Y:S04]  /*5e20*/  LOP3.LUT P4, RZ, R18, 0x1, RZ, 0xc0, !PT ;  /* 0x0000000112ff7812 */ /* 0x008fe8000788c0ff */
[----:B------:R-:W-:Y:S09]  /*5e30*/  P2R R75, PR, RZ, 0x10 ;  /* 0x00000010ff4b7803 */ /* 0x000ff20000000000 */
[----:B------:R-:W-:Y:S02]  /*5e40*/  @P4 MOV R32, R16 ;  /* 0x0000001000204202 */ /* 0x000fe40000000f00 */
[----:B------:R-:W-:Y:S01]  /*5e50*/  @P4 LOP3.LUT R31, R17, 0xffff, RZ, 0xc0, !PT ;  /* 0x0000ffff111f4812 */ /* 0x000fe200078ec0ff */
[----:B--2-4-:R-:W-:Y:S06]  /*5e60*/  @!P0 BRA `(.L_x_113) ;  /* 0x0000000000a48947 */ /* 0x014fec0003800000 */
[----:B------:R-:W-:Y:S01]  /*5e70*/  IMAD.HI.U32 R0, R64, R25, RZ ;  /* 0x0000001940007227 */ /* 0x000fe200078e00ff */
[----:B------:R-:W-:Y:S02]  /*5e80*/  ISETP.NE.AND P0, PT, R24, 0x1, PT ;  /* 0x000000011800780c */ /* 0x000fe40003f05270 */
[----:B------:R-:W-:Y:S01]  /*5e90*/  ISETP.NE.AND P2, PT, R28, 0x1, PT ;  /* 0x000000011c00780c */ /* 0x000fe20003f45270 */
[----:B------:R-:W-:Y:S01]  /*5ea0*/  IMAD.HI.U32 R4, R65, R58, RZ ;  /* 0x0000003a41047227 */ /* 0x000fe200078e00ff */
[----:B------:R-:W-:Y:S02]  /*5eb0*/  SHF.R.U32.HI R0, RZ, R63, R0 ;  /* 0x0000003fff007219 */ /* 0x000fe40000011600 */
[----:B------:R-:W-:Y:S01]  /*5ec0*/  ISETP.NE.AND P3, PT, R30, 0x1, PT ;  /* 0x000000011e00780c */ /* 0x000fe20003f65270 */
[----:B------:R-:W-:Y:S01]  /*5ed0*/  IMAD.HI.U32 R6, R31, R25, RZ ;  /* 0x000000191f067227 */ /* 0x000fe200078e00ff */
[-C--:B------:R-:W-:Y:S02]  /*5ee0*/  SHF.R.U32.HI R4, RZ, R59.reuse, R4 ;  /* 0x0000003bff047219 */ /* 0x080fe40000011604 */
[----:B------:R-:W-:Y:S01]  /*5ef0*/  SEL R0, R64, R0, !P0 ;  /* 0x0000000040007207 */ /* 0x000fe20004000000 */
[----:B------:R-:W-:Y:S01]  /*5f00*/  IMAD.HI.U32 R5, R32, R58, RZ ;  /* 0x0000003a20057227 */ /* 0x000fe200078e00ff */
[----:B------:R-:W-:Y:S03]  /*5f10*/  SEL R4, R65, R4, !P3 ;  /* 0x0000000441047207 */ /* 0x000fe60005800000 */
[-C--:B------:R-:W-:Y:S01]  /*5f20*/  IMAD.HI.U32 R3, R0, R22.reuse, RZ ;  /* 0x0000001600037227 */ /* 0x080fe200078e00ff */
[----:B------:R-:W-:Y:S03]  /*5f30*/  SHF.R.U32.HI R5, RZ, R59, R5 ;  /* 0x0000003bff057219 */ /* 0x000fe60000011605 */
[----:B------:R-:W-:Y:S01]  /*5f40*/  IMAD.HI.U32 R2, R4, R22, RZ ;  /* 0x0000001604027227 */ /* 0x000fe200078e00ff */
[----:B------:R-:W-:Y:S02]  /*5f50*/  @P2 SHF.R.U32.HI R0, RZ, R23, R3 ;  /* 0x00000017ff002219 */ /* 0x000fe40000011603 */
[----:B------:R-:W-:Y:S02]  /*5f60*/  SHF.R.U32.HI R3, RZ, R63, R6 ;  /* 0x0000003fff037219 */ /* 0x000fe40000011606 */
[----:B------:R-:W-:Y:S01]  /*5f70*/  @P2 SHF.R.U32.HI R4, RZ, R23, R2 ;  /* 0x00000017ff042219 */ /* 0x000fe20000011602 */
[----:B------:R-:W-:Y:S01]  /*5f80*/  IMAD R0, R28, R0, RZ ;  /* 0x000000001c007224 */ /* 0x000fe200078e02ff */
[----:B------:R-:W-:Y:S02]  /*5f90*/  SEL R3, R31, R3, !P0 ;  /* 0x000000031f037207 */ /* 0x000fe40004000000 */
[----:B------:R-:W-:Y:S01]  /*5fa0*/  SEL R2, R32, R5, !P3 ;  /* 0x0000000520027207 */ /* 0x000fe20005800000 */
[----:B------:R-:W-:Y:S01]  /*5fb0*/  IMAD R5, R28, R4, RZ ;  /* 0x000000041c057224 */ /* 0x000fe200078e02ff */
[C---:B------:R-:W-:Y:S01]  /*5fc0*/  ISETP.GE.AND P0, PT, R3.reuse, R0, PT ;  /* 0x000000000300720c */ /* 0x040fe20003f06270 */
[C---:B------:R-:W-:Y:S03]  /*5fd0*/  IMAD.HI.U32 R0, R3.reuse, R22, RZ ;  /* 0x0000001603007227 */ /* 0x040fe600078e00ff */
[C---:B------:R-:W-:Y:S02]  /*5fe0*/  ISETP.GE.OR P0, PT, R2.reuse, R5, P0 ;  /* 0x000000050200720c */ /* 0x040fe40000706670 */
[----:B------:R-:W-:Y:S04]  /*5ff0*/  SHF.R.U32.HI R0, RZ, R23, R0 ;  /* 0x00000017ff007219 */ /* 0x000fe80000011600 */
[C---:B------:R-:W-:Y:S05]  /*6000*/  SEL R6, R3.reuse, R0, !P2 ;  /* 0x0000000003067207 */ /* 0x040fea0005000000 */
        /* <DEDUP_REMOVED lines=14> */
[----:B------:R-:W-:Y:S07]  /*60f0*/  IMAD R31, R3, R24, R31 ;  /* 0x00000018031f7224 */ /* 0x000fee00078e021f */
.L_x_113:
[----:B-1----:R-:W-:Y:S01]  /*6100*/  @!P1 ISETP.NE.AND P0, PT, R8, 0x1, PT ;  /* 0x000000010800980c */ /* 0x002fe20003f05270 */
[----:B------:R-:W-:Y:S01]  /*6110*/  @!P1 IMAD.HI.U32 R0, R32, R10, RZ ;  /* 0x0000000a20009227 */ /* 0x000fe200078e00ff */
[----:B------:R-:W-:Y:S01]  /*6120*/  @!P1 ISETP.NE.AND P2, PT, R7, 0x1, PT ;  /* 0x000000010700980c */ /* 0x000fe20003f45270 */
[----:B------:R-:W-:Y:S01]  /*6130*/  ULOP3.LUT UP0, URZ, UR54, 0x90, URZ, 0xc0, !UPT ;  /* 0x0000009036ff7892 */ /* 0x000fe2000f80c0ff */
[----:B------:R-:W-:Y:S01]  /*6140*/  R2UR UR42, R14 ;  /* 0x000000000e2a72ca */ /* 0x000fe200000e0000 */
[----:B------:R-:W-:Y:S01]  /*6150*/  @!P1 IMAD.HI.U32 R2, R31, R9, RZ ;  /* 0x000000091f029227 */ /* 0x000fe200078e00ff */
[----:B------:R-:W-:Y:S02]  /*6160*/  @!P1 SHF.R.U32.HI R0, RZ, R11, R0 ;  /* 0x0000000bff009219 */ /* 0x000fe40000011600 */
[----:B------:R-:W-:Y:S01]  /*6170*/  R2UR UR41, R15 ;  /* 0x000000000f2972ca */ /* 0x000fe200000e0000 */
[----:B------:R-:W-:Y:S01]  /*6180*/  VIADD R76, R76, 0x1 ;  /* 0x000000014c4c7836 */ /* 0x000fe20000000000 */
[----:B------:R-:W-:Y:S02]  /*6190*/  @!P1 SHF.R.U32.HI R2, RZ, R12, R2 ;  /* 0x0000000cff029219 */ /* 0x000fe40000011602 */
[----:B------:R-:W-:Y:S02]  /*61a0*/  @!P1 SEL R3, R32, R0, !P2 ;  /* 0x0000000020039207 */ /* 0x000fe40005000000 */
[----:B------:R-:W-:Y:S02]  /*61b0*/  @!P1 SEL R2, R31, R2, !P0 ;  /* 0x000000021f029207 */ /* 0x000fe40004000000 */
[----:B------:R-:W-:Y:S01]  /*61c0*/  @P4 SHF.R.U32.HI R69, RZ, 0x10, R17 ;  /* 0x00000010ff454819 */ /* 0x000fe20000011611 */
[----:B------:R-:W-:Y:S02]  /*61d0*/  USHF.L.U32 UR42, UR42, 0x6, URZ ;  /* 0x000000062a2a7899 */ /* 0x000fe400080006ff */
[----:B------:R-:W-:Y:S02]  /*61e0*/  @!P1 IMAD.IADD R0, R2, 0x1, -R3 ;  /* 0x0000000102009824 */ /* 0x000fe400078e0a03 */
[----:B------:R-:W-:Y:S01]  /*61f0*/  @!P1 IMAD.IADD R2, R3, 0x1, -R2 ;  /* 0x0000000103029824 */ /* 0x000fe200078e0a02 */
[----:B------:R-:W-:Y:S01]  /*6200*/  USHF.L.U32 UR41, UR41, 0x6, URZ ;  /* 0x0000000629297899 */ /* 0x000fe200080006ff */
[----:B------:R-:W-:Y:S02]  /*6210*/  @!P1 IMAD R32, R0, R7, R32 ;  /* 0x0000000700209224 */ /* 0x000fe400078e0220 */
[----:B------:R-:W-:Y:S01]  /*6220*/  @!P1 IMAD R31, R2, R8, R31 ;  /* 0x00000008021f9224 */ /* 0x000fe200078e021f */
[----:B------:R-:W-:Y:S08]  /*6230*/  BRA.U !UP0, `(.L_x_114) ;  /* 0x00000001087c7547 */ /* 0x000ff0000b800000 */
[----:B------:R-:W1:Y:S01]  /*6240*/  LDCU.64 UR8, c[0x4][0x80] ;  /* 0x01001000ff0877ac */ /* 0x000e620008000a00 */
[----:B------:R-:W-:Y:S01]  /*6250*/  MOV R2, 0x0 ;  /* 0x0000000000027802 */ /* 0x000fe20000000f00 */
[----:B------:R-:W-:Y:S02]  /*6260*/  HFMA2 R12, -RZ, RZ, 0, 5.9604644775390625e-08 ;  /* 0x00000001ff0c7431 */ /* 0x000fe400000001ff */
[----:B------:R-:W-:Y:S01]  /*6270*/  IMAD.MOV.U32 R8, RZ, RZ, 0x70 ;  /* 0x00000070ff087424 */ /* 0x000fe200078e00ff */
[----:B------:R2:W3:Y:S01]  /*6280*/  LDC.64 R14, c[0x4][R2] ;  /* 0x01000000020e7b82 */ /* 0x0004e20000000a00 */
[----:B------:R-:W4:Y:S01]  /*6290*/  LDCU.64 UR6, c[0x4][0x88] ;  /* 0x01001100ff0677ac */ /* 0x000f220008000a00 */
[----:B------:R-:W-:Y:S01]  /*62a0*/  IMAD.MOV.U32 R13, RZ, RZ, RZ ;  /* 0x000000ffff0d7224 */ /* 0x000fe200078e00ff */
[----:B------:R-:W2:Y:S01]  /*62b0*/  LDCU.64 UR4, c[0x4][0x8] ;  /* 0x01000100ff0477ac */ /* 0x000ea20008000a00 */
[----:B-1----:R-:W-:Y:S01]  /*62c0*/  MOV R5, UR9 ;  /* 0x0000000900057c02 */ /* 0x002fe20008000f00 */
[----:B------:R-:W-:Y:S01]  /*62d0*/  IMAD.U32 R4, RZ, RZ, UR8 ;  /* 0x00000008ff047e24 */ /* 0x000fe2000f8e00ff */
[----:B----4-:R-:W-:Y:S01]  /*62e0*/  MOV R7, UR7 ;  /* 0x0000000700077c02 */ /* 0x010fe20008000f00 */
[----:B------:R-:W-:Y:S01]  /*62f0*/  IMAD.U32 R6, RZ, RZ, UR6 ;  /* 0x00000006ff067e24 */ /* 0x000fe2000f8e00ff */
[----:B--2---:R-:W-:Y:S01]  /*6300*/  MOV R11, UR5 ;  /* 0x00000005000b7c02 */ /* 0x004fe20008000f00 */
[----:B------:R-:W-:Y:S02]  /*6310*/  IMAD.U32 R10, RZ, RZ, UR4 ;  /* 0x00000004ff0a7e24 */ /* 0x000fe4000f8e00ff */
[----:B------:R-:W-:Y:S07]  /*6320*/  LEPC R20, `(.L_x_115) ;  /* 0x000000001014794e */ /* 0x000fee0000000000 */
[----:B---3-5:R-:W-:Y:S05]  /*6330*/  CALL.ABS.NOINC R14 ;  /* 0x000000000e007343 */ /* 0x028fea0003c00000 */
.L_x_115:
[----:B------:R-:W1:Y:S01]  /*6340*/  LDCU.64 UR8, c[0x4][0x80] ;  /* 0x01001000ff0877ac */ /* 0x000e620008000a00 */
[----:B------:R-:W2:Y:S01]  /*6350*/  LDC.64 R2, c[0x4][R2] ;  /* 0x0100000002027b82 */ /* 0x000ea20000000a00 */
[----:B------:R-:W-:Y:S02]  /*6360*/  HFMA2 R12, -RZ, RZ, 0, 5.9604644775390625e-08 ;  /* 0x00000001ff0c7431 */ /* 0x000fe400000001ff */
[----:B------:R-:W-:Y:S02]  /*6370*/  IMAD.MOV.U32 R8, RZ, RZ, 0x70 ;  /* 0x00000070ff087424 */ /* 0x000fe400078e00ff */
[----:B------:R-:W-:Y:S01]  /*6380*/  IMAD.MOV.U32 R13, RZ, RZ, RZ ;  /* 0x000000ffff0d7224 */ /* 0x000fe200078e00ff */
[----:B------:R-:W3:Y:S01]  /*6390*/  LDCU.64 UR6, c[0x4][0x88] ;  /* 0x01001100ff0677ac */ /* 0x000ee20008000a00 */
[----:B------:R-:W4:Y:S01]  /*63a0*/  LDCU.64 UR4, c[0x4][0x8] ;  /* 0x01000100ff0477ac */ /* 0x000f220008000a00 */
[----:B-1----:R-:W-:Y:S02]  /*63b0*/  MOV R4, UR8 ;  /* 0x0000000800047c02 */ /* 0x002fe40008000f00 */
[----:B------:R-:W-:Y:S02]  /*63c0*/  MOV R5, UR9 ;  /* 0x0000000900057c02 */ /* 0x000fe40008000f00 */
[----:B---3--:R-:W-:Y:S01]  /*63d0*/  MOV R7, UR7 ;  /* 0x0000000700077c02 */ /* 0x008fe20008000f00 */
[----:B------:R-:W-:Y:S01]  /*63e0*/  IMAD.U32 R6, RZ, RZ, UR6 ;  /* 0x00000006ff067e24 */ /* 0x000fe2000f8e00ff */
[----:B----4-:R-:W-:Y:S01]  /*63f0*/  MOV R11, UR5 ;  /* 0x00000005000b7c02 */ /* 0x010fe20008000f00 */
[----:B------:R-:W-:Y:S02]  /*6400*/  IMAD.U32 R10, RZ, RZ, UR4 ;  /* 0x00000004ff0a7e24 */ /* 0x000fe4000f8e00ff */
[----:B------:R-:W-:Y:S07]  /*6410*/  LEPC R20, `(.L_x_114) ;  /* 0x000000001014794e */ /* 0x000fee0000000000 */
[----:B--2---:R-:W-:Y:S05]  /*6420*/  CALL.ABS.NOINC R2 ;  /* 0x0000000002007343 */ /* 0x004fea0003c00000 */
.L_x_114:
[----:B------:R-:W-:Y:S01]  /*6430*/  IADD3 R2, P0, PT, R72, UR42, RZ ;  /* 0x0000002a48027c10 */ /* 0x000fe2000ff1e0ff */
[----:B------:R-:W-:Y:S01]  /*6440*/  USHF.R.S32.HI UR4, URZ, 0x1f, UR36 ;  /* 0x0000001fff047899 */ /* 0x000fe20008011424 */
[----:B------:R-:W-:Y:S01]  /*6450*/  ISETP.NE.U32.AND P3, PT, R56, RZ, PT ;  /* 0x000000ff3800720c */ /* 0x000fe20003f65070 */
[----:B------:R-:W-:Y:S01]  /*6460*/  IMAD.U32 R0, RZ, RZ, UR42 ;  /* 0x0000002aff007e24 */ /* 0x000fe2000f8e00ff */
[----:B------:R-:W-:Y:S01]  /*6470*/  ISETP.NE.U32.AND P4, PT, R52, RZ, PT ;  /* 0x000000ff3400720c */ /* 0x000fe20003f85070 */
[----:B------:R-:W1:Y:S01]  /*6480*/  LDCU UR5, c[0x0][0x8c8] ;  /* 0x00011900ff0577ac */ /* 0x000e620008000800 */
[----:B------:R-:W-:Y:S02]  /*6490*/  ISETP.NE.AND.EX P3, PT, R57, RZ, PT, P3 ;  /* 0x000000ff3900720c */ /* 0x000fe40003f65330 */
[----:B------:R-:W-:Y:S01]  /*64a0*/  LEA.HI.X.SX32 R3, R0, RZ, 0x1, P0 ;  /* 0x000000ff00037211 */ /* 0x000fe200000f0eff */
[----:B------:R-:W-:Y:S01]  /*64b0*/  IMAD R0, R26, UR4, RZ ;  /* 0x000000041a007c24 */ /* 0x000fe2000f8e02ff */
[----:B------:R-:W-:Y:S01]  /*64c0*/  ISETP.NE.U32.AND P2, PT, RZ, UR38, PT ;  /* 0x00000026ff007c0c */ /* 0x000fe2000bf45070 */
[----:B------:R-:W-:Y:S01]  /*64d0*/  ULOP3.LUT UR6, UR53, 0x1, URZ, 0x3c, !UPT ;  /* 0x0000000135067892 */ /* 0x000fe2000f8e3cff */
[----:B------:R-:W-:Y:S01]  /*64e0*/  ISETP.NE.U32.AND P1, PT, R56, RZ, PT ;  /* 0x000000ff3800720c */ /* 0x000fe20003f25070 */
[----:B------:R-:W-:Y:S01]  /*64f0*/  IMAD R0, R27, UR36, R0 ;  /* 0x000000241b007c24 */ /* 0x000fe2000f8e0200 */
[----:B------:R-:W-:Y:S01]  /*6500*/  ISETP.NE.AND.EX P4, PT, R53, RZ, PT, P4 ;  /* 0x000000ff3500720c */ /* 0x000fe20003f85340 */
[----:B------:R-:W-:Y:S01]  /*6510*/  IMAD.WIDE.U32 R2, R26, UR36, R2 ;  /* 0x000000241a027c25 */ /* 0x000fe2000f8e0002 */
[----:B------:R-:W-:Y:S01]  /*6520*/  ISETP.NE.AND.EX P2, PT, RZ, UR39, PT, P2 ;  /* 0x00000027ff007c0c */ /* 0x000fe2000bf45320 */
[----:B------:R-:W-:Y:S02]  /*6530*/  UISETP.NE.U32.AND UP0, UPT, UR44, URZ, UPT ;  /* 0x000000ff2c00728c */ /* 0x000fe4000bf05070 */
[----:B------:R-:W-:Y:S01]  /*6540*/  IMAD.IADD R0, R3, 0x1, R0 ;  /* 0x0000000103007824 */ /* 0x000fe200078e0200 */
[C---:B------:R-:W-:Y:S04]  /*6550*/  LEA R4, P0, R2.reuse, UR44, 0x1 ;  /* 0x0000002c02047c11 */ /* 0x040fe8000f8008ff */
[----:B------:R-:W-:Y:S01]  /*6560*/  LEA.HI.X R5, R2, UR45, R0, 0x1, P0 ;  /* 0x0000002d02057c11 */ /* 0x000fe200080f0c00 */
[----:B------:R-:W-:Y:S01]  /*6570*/  IMAD.U32 R2, RZ, RZ, UR55 ;  /* 0x00000037ff027e24 */ /* 0x000fe2000f8e00ff */
[----:B-1----:R-:W-:Y:S07]  /*6580*/  @!P3 BRA `(.L_x_116) ;  /* 0x00000000002cb947 */ /* 0x002fee0003800000 */
[----:B------:R-:W-:Y:S01]  /*6590*/  ISETP.NE.U32.AND P0, PT, R54, RZ, PT ;  /* 0x000000ff3600720c */ /* 0x000fe20003f05070 */
[----:B------:R-:W-:Y:S03]  /*65a0*/  IMAD.MOV.U32 R62, RZ, RZ, 0x1 ;  /* 0x00000001ff3e7424 */ /* 0x000fe600078e00ff */
[----:B------:R-:W-:Y:S11]  /*65b0*/  ISETP.NE.AND.EX P0, PT, R55, RZ, PT, P0 ;  /* 0x000000ff3700720c */ /* 0x000ff60003f05300 */
[----:B------:R-:W-:Y:S02]  /*65c0*/  @!UPT UIADD3 URZ, UPT, UPT, URZ, URZ, URZ ;  /* 0x000000fffffff290 */ /* 0x000fe4000fffe0ff */
[----:B------:R-:W1:Y:S01]  /*65d0*/  @P0 LDC.64 R6, c[0x0][0x888] ;  /* 0x00022200ff060b82 */ /* 0x000e620000000a00 */
[----:B------:R-:W-:Y:S04]  /*65e0*/  @P0 IMAD R0, R56, UR36, RZ ;  /* 0x0000002438000c24 */ /* 0x000fe8000f8e02ff */
[----:B-1----:R-:W-:Y:S04]  /*65f0*/  @P0 IMAD.WIDE R6, R0, 0x4, R6 ;  /* 0x0000000400060825 */ /* 0x002fe800078e0206 */
[----:B------:R-:W-:Y:S01]  /*6600*/  HFMA2 R0, -RZ, RZ, 0, 5.9604644775390625e-08 ;  /* 0x00000001ff007431 */ /* 0x000fe200000001ff */
[----:B-----5:R1:W5:Y:S04]  /*6610*/  @P0 LDG.E R34, desc[UR46][R6.64] ;  /* 0x0000002e06220981 */ /* 0x020368000c1e1900 */
[----:B------:R-:W-:Y:S01]  /*6620*/  @!P0 PRMT R62, R0, 0x7610, R62 ;  /* 0x00007610003e8816 */ /* 0x000fe2000000003e */
[----:B-1----:R-:W2:Y:S06]  /*6630*/  @!P0 LDC R34, c[0x0][0x880] ;  /* 0x00022000ff228b82 */ /* 0x002eac0000000800 */
.L_x_116:
[----:B------:R-:W-:Y:S01]  /*6640*/  IMAD.U32 R86, RZ, RZ, UR6 ;  /* 0x00000006ff567e24 */ /* 0x000fe2000f8e00ff */
[----:B------:R-:W-:Y:S01]  /*6650*/  LEA R0, R2, UR48, 0x3 ;  /* 0x0000003002007c11 */ /* 0x000fe2000f8e18ff */
[----:B------:R-:W-:Y:S01]  /*6660*/  UISETP.NE.AND.EX UP0, UPT, UR45, URZ, UPT, UP0 ;  /* 0x000000ff2d00728c */ /* 0x000fe2000bf05300 */
[----:B------:R-:W-:Y:S01]  /*6670*/  ISETP.NE.AND.EX P0, PT, R57, RZ, PT, P1 ;  /* 0x000000ff3900720c */ /* 0x000fe20003f05310 */
[----:B------:R-:W-:Y:S01]  /*6680*/  IMAD.U32 R2, RZ, RZ, UR5 ;  /* 0x00000005ff027e24 */ /* 0x000fe2000f8e00ff */
[----:B------:R-:W-:Y:S11]  /*6690*/  @!P4 BRA `(.L_x_117) ;  /* 0x000000000020c947 */ /* 0x000ff60003800000 */
[----:B------:R-:W-:Y:S04]  /*66a0*/  ISETP.NE.U32.AND P4, PT, R50, RZ, PT ;  /* 0x000000ff3200720c */ /* 0x000fe80003f85070 */
[----:B------:R-:W-:Y:S11]  /*66b0*/  ISETP.NE.AND.EX P4, PT, R51, RZ, PT, P4 ;  /* 0x000000ff3300720c */ /* 0x000ff60003f85340 */
[----:B------:R-:W-:Y:S02]  /*66c0*/  @!UPT UIADD3 URZ, UPT, UPT, URZ, URZ, URZ ;  /* 0x000000fffffff290 */ /* 0x000fe4000fffe0ff */
[----:B------:R-:W1:Y:S01]  /*66d0*/  @P4 LDC.64 R6, c[0x0][0x8a8] ;  /* 0x00022a00ff064b82 */ /* 0x000e620000000a00 */
[----:B------:R-:W-:Y:S04]  /*66e0*/  @P4 IMAD R3, R52, UR36, RZ ;  /* 0x0000002434034c24 */ /* 0x000fe8000f8e02ff */
[----:B-1----:R-:W-:Y:S05]  /*66f0*/  @P4 IMAD.WIDE R6, R3, 0x4, R6 ;  /* 0x0000000403064825 */ /* 0x002fea00078e0206 */
[----:B-----5:R1:W5:Y:S02]  /*6700*/  @P4 LDG.E R33, desc[UR46][R6.64] ;  /* 0x0000002e06214981 */ /* 0x020364000c1e1900 */
[----:B-1----:R-:W3:Y:S02]  /*6710*/  @!P4 LDC R33, c[0x0][0x8a0] ;  /* 0x00022800ff21cb82 */ /* 0x002ee40000000800 */
.L_x_117:
[----:B------:R-:W-:Y:S04]  /*6720*/  PLOP3.LUT P4, PT, PT, PT, PT, 0x8, 0x80 ;  /* 0x000000000080781c */ /* 0x000fe80003f8e170 */
[----:B------:R-:W-:Y:S01]  /*6730*/  P2R R78, PR, RZ, 0x10 ;  /* 0x00000010ff4e7803 */ /* 0x000fe20000000000 */
[----:B------:R-:W-:Y:S08]  /*6740*/  @P2 BRA P0, `(.L_x_118) ;  /* 0x0000000000342947 */ /* 0x000ff00000000000 */
[----:B------:R-:W-:Y:S02]  /*6750*/  ISETP.NE.AND.EX P0, PT, R57, RZ, PT, P1 ;  /* 0x000000ff3900720c */ /* 0x000fe40003f05310 */
[----:B------:R-:W-:Y:S11]  /*6760*/  PLOP3.LUT P1, PT, PT, PT, PT, 0x80, 0x8 ;  /* 0x000000000008781c */ /* 0x000ff60003f2f070 */
[----:B------:R-:W-:Y:S02]  /*6770*/  @P0 LOP3.LUT P2, RZ, R62, 0xff, RZ, 0xc0, !PT ;  /* 0x000000ff3eff0812 */ /* 0x000fe4000784c0ff */
[----:B------:R-:W-:Y:S02]  /*6780*/  @P0 ISETP.NE.U32.AND P4, PT, RZ, UR38, PT ;  /* 0x00000026ff000c0c */ /* 0x000fe4000bf85070 */
[----:B------:R-:W-:Y:S02]  /*6790*/  @P0 PLOP3.LUT P1, PT, P2, PT, PT, 0x80, 0x8 ;  /* 0x000000000008081c */ /* 0x000fe4000172f070 */
[C---:B--2--5:R-:W-:Y:S02]  /*67a0*/  @P0 FSETP.NEU.AND P2, PT, R34.reuse, RZ, PT ;  /* 0x000000ff2200020b */ /* 0x064fe40003f4d000 */
[----:B------:R-:W-:Y:S02]  /*67b0*/  @P0 ISETP.NE.AND.EX P4, PT, RZ, UR39, PT, P4 ;  /* 0x00000027ff000c0c */ /* 0x000fe4000bf85340 */
[----:B------:R-:W-:Y:S02]  /*67c0*/  @P0 SEL R3, RZ, 0xffffffff, P2 ;  /* 0xffffffffff030807 */ /* 0x000fe40001000000 */
[----:B------:R-:W-:Y:S05]  /*67d0*/  @!P0 FSETP.EQ.AND P5, PT, R34, RZ, PT ;  /* 0x000000ff2200820b */ /* 0x000fea0003fa2000 */
[----:B------:R-:W-:Y:S04]  /*67e0*/  @!P1 SEL R3, RZ, 0xffffffff, P4 ;  /* 0xffffffffff039807 */ /* 0x000fe80002000000 */
[----:B------:R-:W-:Y:S04]  /*67f0*/  @P0 LOP3.LUT R3, R3, 0x1, RZ, 0xc0, !PT ;  /* 0x0000000103030812 */ /* 0x000fe800078ec0ff */
[----:B------:R-:W-:Y:S04]  /*6800*/  @P0 ISETP.EQ.U32.AND P5, PT, R3, 0x1, PT ;  /* 0x000000010300080c */ /* 0x000fe80003fa2070 */
[----:B------:R-:W-:Y:S09]  /*6810*/  P2R R78, PR, RZ, 0x20 ;  /* 0x00000020ff4e7803 */ /* 0x000ff20000000000 */
.L_x_118:
[----:B------:R-:W-:Y:S05]  /*6820*/  BRA.U !UP0, `(.L_x_119) ;  /* 0x0000000108207547 */ /* 0x000fea000b800000 */
[----:B------:R-:W-:Y:S02]  /*6830*/  VIADD R2, R73, UR41 ;  /* 0x0000002949027c36 */ /* 0x000fe40008000000 */
[----:B------:R-:W-:Y:S03]  /*6840*/  VIADD R3, R72, UR42 ;  /* 0x0000002a48037c36 */ /* 0x000fe60008000000 */
[----:B------:R-:W-:Y:S02]  /*6850*/  ISETP.GE.AND P0, PT, R2, UR50, PT ;  /* 0x0000003202007c0c */ /* 0x000fe4000bf06270 */
[----:B------:R-:W-:Y:S02]  /*6860*/  PRMT R2, RZ, 0x7610, R2 ;  /* 0x00007610ff027816 */ /* 0x000fe40000000002 */
[----:B------:R-:W-:Y:S11]  /*6870*/  ISETP.GE.OR P0, PT, R3, UR49, P0 ;  /* 0x0000003103007c0c */ /* 0x000ff60008706670 */
[----:B------:R-:W-:Y:S02]  /*6880*/  @!UPT UIADD3 URZ, UPT, UPT, URZ, URZ, URZ ;  /* 0x000000fffffff290 */ /* 0x000fe4000fffe0ff */
[----:B------:R-:W4:Y:S02]  /*6890*/  @!P0 LDG.E.U16 R2, desc[UR46][R4.64] ;  /* 0x0000002e04028981 */ /* 0x000f24000c1e1500 */
[----:B----4-:R-:W-:Y:S07]  /*68a0*/  HADD2.F32 R2, -RZ, R2.H0_H0 ;  /* 0x20000002ff027230 */ /* 0x010fee0000004100 */
.L_x_119:
[----:B------:R-:W-:Y:S01]  /*68b0*/  ISETP.NE.AND P5, PT, R78, RZ, PT ;  /* 0x000000ff4e00720c */ /* 0x000fe20003fa5270 */
[----:B------:R-:W-:Y:S01]  /*68c0*/  IMAD.U32 R82, RZ, RZ, UR55 ;  /* 0x00000037ff527e24 */ /* 0x000fe2000f8e00ff */
[----:B------:R-:W-:Y:S01]  /*68d0*/  LEA R79, R48, UR48, 0x3 ;  /* 0x00000030304f7c11 */ /* 0x000fe2000f8e18ff */
[----:B------:R-:W-:Y:S01]  /*68e0*/  IMAD.SHL.U32 R84, R66, 0x2, RZ ;  /* 0x0000000242547824 */ /* 0x000fe200078e00ff */
[----:B------:R-:W-:Y:S01]  /*68f0*/  ISETP.NE.U32.AND P2, PT, RZ, UR38, PT ;  /* 0x00000026ff007c0c */ /* 0x000fe2000bf45070 */
[----:B------:R-:W-:Y:S01]  /*6900*/  IMAD.SHL.U32 R82, R82, 0x1000, RZ ;  /* 0x0000100052527824 */ /* 0x000fe200078e00ff */
[----:B------:R-:W-:Y:S01]  /*6910*/  BSSY B1, `(.L_x_120) ;  /* 0x0000032000017945 */ /* 0x000fe20003800000 */
[----:B------:R-:W-:Y:S01]  /*6920*/  IMAD.MOV.U32 R85, RZ, RZ, 0x1 ;  /* 0x00000001ff557424 */ /* 0x000fe200078e00ff */
[----:B------:R-:W-:Y:S01]  /*6930*/  ISETP.NE.AND.EX P2, PT, RZ, UR39, PT, P2 ;  /* 0x00000027ff007c0c */ /* 0x000fe2000bf45320 */
[----:B------:R-:W-:Y:S01]  /*6940*/  IMAD R35, R48, 0x20, R49 ;  /* 0x0000002030237824 */ /* 0x000fe200078e0231 */
[----:B------:R-:W-:Y:S01]  /*6950*/  CS2R R46, SRZ ;  /* 0x00000000002e7805 */ /* 0x000fe2000001ff00 */
[----:B------:R-:W-:Y:S01]  /*6960*/  IMAD.U32 R83, RZ, RZ, UR55 ;  /* 0x00000037ff537e24 */ /* 0x000fe2000f8e00ff */
[----:B------:R-:W-:Y:S02]  /*6970*/  SEL R5, RZ, 0xffffffff, P2 ;  /* 0xffffffffff057807 */ /* 0x000fe40001000000 */
[----:B------:R-:W-:Y:S02]  /*6980*/  CS2R R44, SRZ ;  /* 0x00000000002c7805 */ /* 0x000fe4000001ff00 */
[----:B------:R-:W-:Y:S02]  /*6990*/  @!P5 SHF.L.U32 R3, R86, 0x1f, RZ ;  /* 0x0000001f5603d819 */ /* 0x000fe400000006ff */
[----:B------:R-:W-:Y:S02]  /*69a0*/  CS2R R42, SRZ ;  /* 0x00000000002a7805 */ /* 0x000fe4000001ff00 */
[----:B--2--5:R-:W-:Y:S02]  /*69b0*/  FSETP.NEU.AND P2, PT, R34, RZ, PT ;  /* 0x000000ff2200720b */ /* 0x024fe40003f4d000 */
[----:B------:R-:W-:Y:S01]  /*69c0*/  CS2R R40, SRZ ;  /* 0x0000000000287805 */ /* 0x000fe2000001ff00 */
[----:B------:R1:W2:Y:S01]  /*69d0*/  @!P5 SYNCS.PHASECHK.TRANS64.TRYWAIT P1, [R0+URZ+0x110], R3 ;  /* 0x000110030000d5a7 */ /* 0x0002a200080211ff */
[----:B------:R-:W-:Y:S02]  /*69e0*/  IADD3 R81, PT, PT, R82, UR48, R84 ;  /* 0x0000003052517c10 */ /* 0x000fe4000fffe054 */
[----:B------:R-:W-:Y:S02]  /*69f0*/  SEL R4, RZ, 0xffffffff, P2 ;  /* 0xffffffffff047807 */ /* 0x000fe40001000000 */
[----:B------:R-:W-:Y:S04]  /*6a00*/  LOP3.LUT P2, R77, R62, 0xff, RZ, 0xc0, !PT ;  /* 0x000000ff3e4d7812 */ /* 0x000fe8000784c0ff */
[----:B------:R-:W-:Y:S04]  /*6a10*/  @P3 SEL R4, R5, R4, !P2 ;  /* 0x0000000405043207 */ /* 0x000fe80005000000 */
[----:B------:R-:W-:Y:S04]  /*6a20*/  LOP3.LUT R4, R4, 0x1, RZ, 0xc0, !PT ;  /* 0x0000000104047812 */ /* 0x000fe800078ec0ff */
[----:B------:R-:W-:Y:S04]  /*6a30*/  ISETP.NE.U32.AND P4, PT, R4, 0x1, PT ;  /* 0x000000010400780c */ /* 0x000fe80003f85070 */
[----:B------:R-:W-:Y:S02]  /*6a40*/  P2R R87, PR, RZ, 0x10 ;  /* 0x00000010ff577803 */ /* 0x000fe40000000000 */
[----:B-1----:R-:W-:Y:S04]  /*6a50*/  SHF.L.U32 R3, R71, 0x1f, RZ ;  /* 0x0000001f47037819 */ /* 0x002fe800000006ff */
[----:B------:R1:W4:Y:S01]  /*6a60*/  SYNCS.PHASECHK.TRANS64.TRYWAIT P0, [R79+URZ+0x170], R3 ;  /* 0x000170034f0075a7 */ /* 0x00032200080011ff */
[----:B--2---:R-:W-:Y:S01]  /*6a70*/  @!P5 SEL R85, RZ, 0x1, !P1 ;  /* 0x00000001ff55d807 */ /* 0x004fe20004800000 */
[----:B-1----:R-:W-:Y:S06]  /*6a80*/  @P5 BRA `(.L_x_121) ;  /* 0x0000000000685947 */ /* 0x002fec0003800000 */
[----:B------:R-:W-:Y:S01]  /*6a90*/  LOP3.LUT P5, RZ, R67, 0x40, RZ, 0xc0, !PT ;  /* 0x0000004043ff7812 */ /* 0x000fe200078ac0ff */
[----:B------:R-:W-:Y:S01]  /*6aa0*/  VIADD R4, R81, 0x300 ;  /* 0x0000030051047836 */ /* 0x000fe20000000000 */
[----:B------:R-:W-:Y:S01]  /*6ab0*/  ISETP.NE.AND P2, PT, R85, RZ, PT ;  /* 0x000000ff5500720c */ /* 0x000fe20003f45270 */
[----:B------:R-:W-:Y:S01]  /*6ac0*/  BSSY B0, `(.L_x_122) ;  /* 0x000000d000007945 */ /* 0x000fe20003800000 */
[----:B------:R-:W-:Y:S01]  /*6ad0*/  PLOP3.LUT P1, PT, PT, PT, PT, 0x8, 0x80 ;  /* 0x000000000080781c */ /* 0x000fe20003f2e170 */
[----:B------:R-:W-:Y:S01]  /*6ae0*/  @P4 VIADD R5, R81, 0x310 ;  /* 0x0000031051054836 */ /* 0x000fe20000000000 */
[----:B------:R-:W-:Y:S02]  /*6af0*/  @P4 PLOP3.LUT P1, PT, P5, PT, PT, 0x80, 0x8 ;  /* 0x000000000008481c */ /* 0x000fe40002f2f070 */
[----:B------:R-:W-:Y:S02]  /*6b00*/  CS2R R46, SRZ ;  /* 0x00000000002e7805 */ /* 0x000fe4000001ff00 */
[----:B------:R-:W-:Y:S02]  /*6b10*/  CS2R R44, SRZ ;  /* 0x00000000002c7805 */ /* 0x000fe4000001ff00 */
[----:B------:R-:W-:Y:S02]  /*6b20*/  CS2R R42, SRZ ;  /* 0x00000000002a7805 */ /* 0x000fe4000001ff00 */
[----:B------:R-:W-:Y:S05]  /*6b30*/  CS2R R40, SRZ ;  /* 0x0000000000287805 */ /* 0x000fea000001ff00 */
[----:B------:R-:W-:Y:S01]  /*6b40*/  @P1 VIADD R5, R4, 0xfffffff0 ;  /* 0xfffffff004051836 */ /* 0x000fe20000000000 */
[----:B------:R-:W-:Y:S06]  /*6b50*/  @P2 BRA `(.L_x_123) ;  /* 0x00000000000c2947 */ /* 0x000fec0003800000 */
[----:B------:R-:W-:Y:S04]  /*6b60*/  SHF.L.U32 R4, R86, 0x1f, RZ ;  /* 0x0000001f56047819 */ /* 0x000fe800000006ff */
[----:B------:R-:W1:Y:S02]  /*6b70*/  SYNCS.PHASECHK.TRANS64.TRYWAIT P1, [R0+URZ+0x110], R4 ;  /* 0x00011004000075a7 */ /* 0x000e6400080211ff */
[----:B-1----:R-:W-:Y:S05]  /*6b80*/  @!P1 BRA `(.L_x_124) ;  /* 0x00000024002c9947 */ /* 0x002fea0003800000 */
.L_x_123:
[----:B------:R-:W-:Y:S05]  /*6b90*/  BSYNC B0 ;  /* 0x0000000000007941 */ /* 0x000fea0003800000 */
.L_x_122:
[----:B------:R-:W-:Y:S01]  /*6ba0*/  UIADD3 UR5, UPT, UPT, UR55, 0x1, URZ ;  /* 0x0000000137057890 */ /* 0x000fe2000fffe0ff */
[----:B------:R-:W-:Y:S03]  /*6bb0*/  ISETP.NE.AND P1, PT, R87, RZ, PT ;  /* 0x000000ff5700720c */ /* 0x000fe60003f25270 */
[----:B------:R-:W-:Y:S04]  /*6bc0*/  UISETP.NE.AND UP0, UPT, UR5, 0x3, UPT ;  /* 0x000000030500788c */ /* 0x000fe8000bf05270 */
[----:B------:R-:W-:Y:S02]  /*6bd0*/  USEL UR4, URZ, 0x1, UP0 ;  /* 0x00000001ff047887 */ /* 0x000fe40008000000 */
[----:B------:R-:W-:Y:S04]  /*6be0*/  USEL UR5, UR5, URZ, UP0 ;  /* 0x000000ff05057287 */ /* 0x000fe80008000000 */
[----:B------:R2:W1:Y:S01]  /*6bf0*/  @P1 LDS.128 R44, [R5] ;  /* 0x00000000052c1984 */ /* 0x0004620000000c00 */
[----:B------:R-:W-:Y:S01]  /*6c00*/  LOP3.LUT R86, R86, UR4, RZ, 0x3c, !PT ;  /* 0x0000000456567c12 */ /* 0x000fe2000f8e3cff */
[----:B------:R-:W-:Y:S02]  /*6c10*/  IMAD.U32 R83, RZ, RZ, UR5 ;  /* 0x00000005ff537e24 */ /* 0x000fe4000f8e00ff */
[----:B------:R2:W1:Y:S04]  /*6c20*/  @P1 LDS.128 R40, [R81+0x300] ;  /* 0x0003000051281984 */ /* 0x0004680000000c00 */
.L_x_121:
[----:B------:R-:W-:Y:S05]  /*6c30*/  BSYNC B1 ;  /* 0x0000000000017941 */ /* 0x000fea0003800000 */
.L_x_120:
[----:B-1----:R-:W-:Y:S04]  /*6c40*/  SHF.R.U32.HI R0, RZ, 0x15, R35 ;  /* 0x00000015ff007819 */ /* 0x002fe80000011623 */
[----:B------:R-:W-:Y:S01]  /*6c50*/  LOP3.LUT P1, RZ, R0, 0x3, R68, 0x48, !PT ;  /* 0x0000000300ff7812 */ /* 0x000fe20007824844 */
[----:B------:R-:W-:Y:S01]  /*6c60*/  @!UPT UIADD3 URZ, UPT, UPT, URZ, URZ, URZ ;  /* 0x000000fffffff290 */ /* 0x000fe2000fffe0ff */
[----:B----4-:R-:W-:Y:S11]  /*6c70*/  @P0 BRA `(.L_x_125) ;  /* 0x0000000000080947 */ /* 0x010ff60003800000 */
[----:B------:R-:W1:Y:S02]  /*6c80*/  SYNCS.PHASECHK.TRANS64.TRYWAIT P0, [R79+URZ+0x170], R3 ;  /* 0x000170034f0075a7 */ /* 0x000e6400080011ff */
[----:B-1----:R-:W-:Y:S05]  /*6c90*/  @!P0 BRA `(.L_x_126) ;  /* 0x0000002000fc8947 */ /* 0x002fea0003800000 */
.L_x_125:
[----:B------:R-:W-:Y:S05]  /*6ca0*/  @!P1 BRA `(.L_x_127) ;  /* 0x0000000000409947 */ /* 0x000fea0003800000 */
[----:B------:R-:W2:Y:S01]  /*6cb0*/  LDCU.64 UR8, c[0x4][0x70] ;  /* 0x01000e00ff0877ac */ /* 0x000ea20008000a00 */
[----:B------:R-:W-:Y:S01]  /*6cc0*/  MOV R15, 0x0 ;  /* 0x00000000000f7802 */ /* 0x000fe20000000f00 */
[----:B------:R-:W-:Y:S02]  /*6cd0*/  HFMA2 R12, -RZ, RZ, 0, 5.9604644775390625e-08 ;  /* 0x00000001ff0c7431 */ /* 0x000fe400000001ff */
[----:B------:R-:W-:Y:S02]  /*6ce0*/  IMAD.MOV.U32 R8, RZ, RZ, 0x192 ;  /* 0x00000192ff087424 */ /* 0x000fe400078e00ff */
[----:B------:R-:W-:Y:S01]  /*6cf0*/  IMAD.MOV.U32 R13, RZ, RZ, RZ ;  /* 0x000000ffff0d7224 */ /* 0x000fe200078e00ff */
[----:B------:R-:W4:Y:S01]  /*6d00*/  LDCU.64 UR6, c[0x4][0x78] ;  /* 0x01000f00ff0677ac */ /* 0x000f220008000a00 */
[----:B------:R-:W1:Y:S01]  /*6d10*/  LDC.64 R14, c[0x4][R15] ;  /* 0x010000000f0e7b82 */ /* 0x000e620000000a00 */
[----:B------:R-:W5:Y:S01]  /*6d20*/  LDCU.64 UR4, c[0x4][0x10] ;  /* 0x01000200ff0477ac */ /* 0x000f620008000a00 */
[----:B--2---:R-:W-:Y:S01]  /*6d30*/  MOV R5, UR9 ;  /* 0x0000000900057c02 */ /* 0x004fe20008000f00 */
[----:B------:R-:W-:Y:S01]  /*6d40*/  IMAD.U32 R4, RZ, RZ, UR8 ;  /* 0x00000008ff047e24 */ /* 0x000fe2000f8e00ff */
[----:B----4-:R-:W-:Y:S01]  /*6d50*/  MOV R7, UR7 ;  /* 0x0000000700077c02 */ /* 0x010fe20008000f00 */
[----:B------:R-:W-:Y:S01]  /*6d60*/  IMAD.U32 R6, RZ, RZ, UR6 ;  /* 0x00000006ff067e24 */ /* 0x000fe2000f8e00ff */
[----:B-----5:R-:W-:Y:S01]  /*6d70*/  MOV R11, UR5 ;  /* 0x00000005000b7c02 */ /* 0x020fe20008000f00 */
[----:B------:R-:W-:Y:S02]  /*6d80*/  IMAD.U32 R10, RZ, RZ, UR4 ;  /* 0x00000004ff0a7e24 */ /* 0x000fe4000f8e00ff */
[----:B------:R-:W-:Y:S07]  /*6d90*/  LEPC R20, `(.L_x_127) ;  /* 0x000000001014794e */ /* 0x000fee0000000000 */
[----:B-1-3--:R-:W-:Y:S05]  /*6da0*/  CALL.ABS.NOINC R14 ;  /* 0x000000000e007343 */ /* 0x00afea0003c00000 */
.L_x_127:
[----:B------:R-:W-:Y:S05]  /*6db0*/  WARPSYNC.ALL ;  /* 0x0000000000007948 */ /* 0x000fea0003800000 */
[----:B------:R-:W-:Y:S01]  /*6dc0*/  R2UR UR4, R35 ;  /* 0x00000000230472ca */ /* 0x000fe200000e0000 */
[--C-:B------:R-:W-:Y:S01]  /*6dd0*/  HADD2.F32 R20, -RZ, R40.reuse.H0_H0 ;  /* 0x20000028ff147230 */ /* 0x100fe20000004100 */
[----:B------:R-:W-:Y:S01]  /*6de0*/  MOV R80, 0x10 ;  /* 0x0000001000507802 */ /* 0x000fe20000000f00 */
[----:B------:R-:W-:Y:S01]  /*6df0*/  HADD2.F32 R21, -RZ, R40.H1_H1 ;  /* 0x30000028ff157230 */ /* 0x000fe20000004100 */
[----:B------:R-:W-:Y:S01]  /*6e00*/  LOP3.LUT P6, RZ, R67, 0x40, RZ, 0xc0, !PT ;  /* 0x0000004043ff7812 */ /* 0x000fe200078cc0ff */
[----:B------:R-:W-:Y:S01]  /*6e10*/  BSSY.RECONVERGENT B0, `(.L_x_128) ;  /* 0x0000052000007945 */ /* 0x000fe20003800200 */
[----:B------:R-:W-:Y:S02]  /*6e20*/  ISETP.NE.AND P0, PT, R74, RZ, PT ;  /* 0x000000ff4a00720c */ /* 0x000fe40003f05270 */
[----:B------:R-:W-:Y:S05]  /*6e30*/  SEL R80, R80, 0xfffffff0, !P6 ;  /* 0xfffffff050507807 */ /* 0x000fea0007000000 */
[----:B--2---:R-:W3:Y:S02]  /*6e40*/  LDTM.x16 R4, tmem[UR4] ;  /* 0x00000004000479ee */ /* 0x004ee40008240000 */
[C-C-:B---3--:R-:W-:Y:S01]  /*6e50*/  FFMA R0, R33.reuse, R4, R2.reuse ;  /* 0x0000000421007223 */ /* 0x148fe20000000002 */
[C-C-:B-1----:R-:W-:Y:S01]  /*6e60*/  FFMA R3, R33.reuse, R5, R2.reuse ;  /* 0x0000000521037223 */ /* 0x142fe20000000002 */
[C-C-:B------:R-:W-:Y:S01]  /*6e70*/  FFMA R6, R33.reuse, R6, R2.reuse ;  /* 0x0000000621067223 */ /* 0x140fe20000000002 */
        /* <DEDUP_REMOVED lines=12> */
[----:B------:R-:W-:Y:S01]  /*6f40*/  FFMA R19, R33, R19, R2 ;  /* 0x0000001321137223 */ /* 0x000fe20000000002 */
[C---:B------:R-:W-:Y:S01]  /*6f50*/  FFMA R0, R34.reuse, R20, R0 ;  /* 0x0000001422007223 */ /* 0x040fe20000000000 */
[C---:B------:R-:W-:Y:S01]  /*6f60*/  FFMA R3, R34.reuse, R21, R3 ;  /* 0x0000001522037223 */ /* 0x040fe20000000003 */
[--C-:B------:R-:W-:Y:S02]  /*6f70*/  HADD2.F32 R16, -RZ, R41.reuse.H0_H0 ;  /* 0x20000029ff107230 */ /* 0x100fe40000004100 */
[----:B------:R-:W-:Y:S02]  /*6f80*/  HADD2.F32 R17, -RZ, R41.H1_H1 ;  /* 0x30000029ff117230 */ /* 0x000fe40000004100 */
[----:B------:R-:W-:Y:S01]  /*6f90*/  F2FP.RELU.F16.F32.PACK_AB R36, R3, R0 ;  /* 0x000000000324723e */ /* 0x000fe200000008ff */
[--C-:B------:R-:W-:Y:S02]  /*6fa0*/  HADD2.F32 R20, -RZ, R42.reuse.H0_H0 ;  /* 0x2000002aff147230 */ /* 0x100fe40000004100 */
[C---:B------:R-:W-:Y:S01]  /*6fb0*/  FFMA R6, R34.reuse, R16, R6 ;  /* 0x0000001022067223 */ /* 0x040fe20000000006 */
[----:B------:R-:W-:Y:S02]  /*6fc0*/  HADD2.F32 R0, -RZ, R42.H1_H1 ;  /* 0x3000002aff007230 */ /* 0x000fe40000004100 */
[C---:B------:R-:W-:Y:S01]  /*6fd0*/  FFMA R7, R34.reuse, R17, R7 ;  /* 0x0000001122077223 */ /* 0x040fe20000000007 */
        /* <DEDUP_REMOVED lines=17> */
[--C-:B------:R-:W-:Y:S01]  /*70f0*/  HADD2.F32 R5, -RZ, R47.reuse.H0_H0 ;  /* 0x2000002fff057230 */ /* 0x100fe20000004100 */
[----:B------:R-:W-:Y:S01]  /*7100*/  F2FP.RELU.F16.F32.PACK_AB R37, R7, R6 ;  /* 0x000000060725723e */ /* 0x000fe200000008ff */
[----:B------:R-:W-:Y:S01]  /*7110*/  HADD2.F32 R0, -RZ, R47.H1_H1 ;  /* 0x3000002fff007230 */ /* 0x000fe20000004100 */
[----:B------:R-:W-:Y:S01]  /*7120*/  F2FP.RELU.F16.F32.PACK_AB R39, R11, R10 ;  /* 0x0000000a0b27723e */ /* 0x000fe200000008ff */
[C---:B------:R-:W-:Y:S01]  /*7130*/  FFMA R12, R34.reuse, R3, R12 ;  /* 0x00000003220c7223 */ /* 0x040fe2000000000c */
[C---:B------:R-:W-:Y:S01]  /*7140*/  FFMA R13, R34.reuse, R4, R13 ;  /* 0x00000004220d7223 */ /* 0x040fe2000000000d */
[C---:B------:R-:W-:Y:S01]  /*7150*/  FFMA R18, R34.reuse, R5, R18 ;  /* 0x0000000522127223 */ /* 0x040fe20000000012 */
[----:B------:R-:W-:Y:S01]  /*7160*/  FFMA R19, R34, R0, R19 ;  /* 0x0000000022137223 */ /* 0x000fe20000000013 */
[----:B------:R1:W-:Y:S01]  /*7170*/  STS.128 [R81+0x300], R36 ;  /* 0x0003002451007388 */ /* 0x0003e20000000c00 */
[----:B------:R-:W-:Y:S02]  /*7180*/  F2FP.RELU.F16.F32.PACK_AB R8, R9, R8 ;  /* 0x000000080908723e */ /* 0x000fe400000008ff */
[----:B------:R-:W-:Y:S02]  /*7190*/  F2FP.RELU.F16.F32.PACK_AB R9, R15, R14 ;  /* 0x0000000e0f09723e */ /* 0x000fe400000008ff */
[----:B------:R-:W-:Y:S02]  /*71a0*/  F2FP.RELU.F16.F32.PACK_AB R10, R13, R12 ;  /* 0x0000000c0d0a723e */ /* 0x000fe400000008ff */
[----:B------:R-:W-:Y:S02]  /*71b0*/  F2FP.RELU.F16.F32.PACK_AB R11, R19, R18 ;  /* 0x00000012130b723e */ /* 0x000fe400000008ff */
[----:B------:R-:W-:Y:S05]  /*71c0*/  IADD3 R0, PT, PT, R81, R80, RZ ;  /* 0x0000005051007210 */ /* 0x000fea0007ffe0ff */
[----:B------:R1:W-:Y:S01]  /*71d0*/  STS.128 [R0+0x300], R8 ;  /* 0x0003000800007388 */ /* 0x0003e20000000c00 */
[----:B------:R-:W-:Y:S01]  /*71e0*/  @!PT LDS RZ, [RZ] ;  /* 0x00000000fffff984 */ /* 0x000fe20000000800 */
[----:B------:R-:W-:Y:S01]  /*71f0*/  @!PT LDS RZ, [RZ] ;  /* 0x00000000fffff984 */ /* 0x000fe20000000800 */
[----:B------:R-:W-:Y:S01]  /*7200*/  @!PT LDS RZ, [RZ] ;  /* 0x00000000fffff984 */ /* 0x000fe20000000800 */
[----:B------:R-:W-:Y:S01]  /*7210*/  @!PT LDS RZ, [RZ] ;  /* 0x00000000fffff984 */ /* 0x000fe20000000800 */
[----:B------:R2:W-:Y:S07]  /*7220*/  MEMBAR.ALL.CTA ;  /* 0x0000000000007992 */ /* 0x0005ee0000008000 */
[----:B--2---:R-:W2:Y:S02]  /*7230*/  FENCE.VIEW.ASYNC.S ;  /* 0x00000000000073c6 */ /* 0x004ea40000000000 */
[----:B--2---:R-:W-:Y:S06]  /*7240*/  BAR.SYNC.DEFER_BLOCKING 0x1, 0x80 ;  /* 0x0042000000007b1d */ /* 0x004fec0000010000 */
[----:B------:R-:W-:Y:S05]  /*7250*/  @P0 BRA `(.L_x_129) ;  /* 0x0000000000340947 */ /* 0x000fea0003800000 */
[----:B------:R-:W-:Y:S01]  /*7260*/  R2UR UR10, R82 ;  /* 0x00000000520a72ca */ /* 0x000fe200000e0000 */
[----:B------:R-:W-:Y:S01]  /*7270*/  UIADD3 UR8, UP0, UPT, UR56, 0x680, URZ ;  /* 0x0000068038087890 */ /* 0x000fe2000ff1e0ff */
[----:B------:R-:W-:Y:S01]  /*7280*/  UMOV UR43, UR36 ;  /* 0x00000024002b7c82 */ /* 0x000fe20008000000 */
[----:B------:R-:W-:Y:S02]  /*7290*/  UIADD3 UR5, UPT, UPT, UR41, 0x20, URZ ;  /* 0x0000002029057890 */ /* 0x000fe4000fffe0ff */
[----:B------:R-:W-:Y:S01]  /*72a0*/  UIADD3.X UR9, UPT, UPT, URZ, UR57, URZ, UP0, !UPT ;  /* 0x00000039ff097290 */ /* 0x000fe200087fe4ff */
[----:B------:R-:W-:Y:S01]  /*72b0*/  UMOV UR6, UR42 ;  /* 0x0000002a00067c82 */ /* 0x000fe20008000000 */
[----:B------:R-:W-:Y:S06]  /*72c0*/  UMOV UR7, UR36 ;  /* 0x0000002400077c82 */ /* 0x000fec0008000000 */
[----:B------:R-:W-:Y:S04]  /*72d0*/  UIADD3 UR10, UPT, UPT, UR48, UR10, URZ ;  /* 0x0000000a300a7290 */ /* 0x000fe8000fffe0ff */
[----:B------:R-:W-:Y:S02]  /*72e0*/  UIADD3 UR40, UPT, UPT, UR10, 0x300, URZ ;  /* 0x000003000a287890 */ /* 0x000fe4000fffe0ff */
[----:B------:R-:W-:Y:S07]  /*72f0*/  UIADD3 UR4, UPT, UPT, UR10, 0xb00, URZ ;  /* 0x00000b000a047890 */ /* 0x000fee000fffe0ff */
[----:B------:R2:W-:Y:S02]  /*7300*/  UTMASTG.3D [UR40], [UR8] ;  /* 0x00000028080073b5 */ /* 0x0005e40008010000 */
[----:B------:R2:W-:Y:S02]  /*7310*/  UTMASTG.3D [UR4], [UR8] ;  /* 0x00000004080073b5 */ /* 0x0005e40008010000 */
[----:B--2---:R0:W-:Y:S02]  /*7320*/  UTMACMDFLUSH ;  /* 0x00000000000079b7 */ /* 0x0041e40000000000 */
.L_x_129:
[----:B------:R-:W-:Y:S05]  /*7330*/  BSYNC.RECONVERGENT B0 ;  /* 0x0000000000007941 */ /* 0x000fea0003800200 */
.L_x_128:
[----:B------:R-:W-:Y:S01]  /*7340*/  UIADD3 UR40, UPT, UPT, UR55, 0x1, URZ ;  /* 0x0000000137287890 */ /* 0x000fe2000fffe0ff */
[----:B------:R-:W-:Y:S03]  /*7350*/  BSSY.RECONVERGENT B0, `(.L_x_130) ;  /* 0x0000005000007945 */ /* 0x000fe60003800200 */
[----:B------:R-:W-:Y:S04]  /*7360*/  UISETP.NE.AND UP0, UPT, UR40, 0x3, UPT ;  /* 0x000000032800788c */ /* 0x000fe8000bf05270 */
[----:B------:R-:W-:Y:S01]  /*7370*/  USEL UR43, UR40, URZ, UP0 ;  /* 0x000000ff282b7287 */ /* 0x000fe20008000000 */
[----:B------:R-:W-:Y:S11]  /*7380*/  @P0 BRA `(.L_x_131) ;  /* 0x0000000000040947 */ /* 0x000ff60003800000 */
[----:B------:R-:W-:Y:S04]  /*7390*/  DEPBAR.LE SB0, 0x1 ;  /* 0x000080400000791a */ /* 0x000fe80000000000 */
.L_x_131:
[----:B------:R-:W-:Y:S05]  /*73a0*/  BSYNC.RECONVERGENT B0 ;  /* 0x0000000000007941 */ /* 0x000fea0003800200 */
.L_x_130:
[----:B------:R-:W-:Y:S01]  /*73b0*/  BAR.SYNC.DEFER_BLOCKING 0x1, 0x80 ;  /* 0x0042000000007b1d */ /* 0x000fe20000010000 */
[----:B------:R-:W-:Y:S01]  /*73c0*/  ISETP.NE.AND P1, PT, R78, RZ, PT ;  /* 0x000000ff4e00720c */ /* 0x000fe20003f25270 */
[----:B------:R-:W-:Y:S01]  /*73d0*/  UISETP.NE.AND UP0, UPT, UR52, URZ, UPT ;  /* 0x000000ff3400728c */ /* 0x000fe2000bf05270 */
[----:B------:R-:W-:Y:S11]  /*73e0*/  LEA R3, R83, UR48, 0x3 ;  /* 0x0000003053037c11 */ /* 0x000ff6000f8e18ff */
[----:B------:R-:W-:Y:S01]  /*73f0*/  @!P1 SHF.L.U32 R4, R86, 0x1f, RZ ;  /* 0x0000001f56049819 */ /* 0x000fe200000006ff */
[----:B------:R-:W-:Y:S06]  /*7400*/  BRA.U !UP0, `(.L_x_132) ;  /* 0x0000000108247547 */ /* 0x000fec000b800000 */
[----:B------:R-:W-:Y:S01]  /*7410*/  IMAD.U32 R5, RZ, RZ, UR51 ;  /* 0x00000033ff057e24 */ /* 0x000fe2000f8e00ff */
[----:B-1----:R-:W-:Y:S01]  /*7420*/  MOV R0, UR37 ;  /* 0x0000002500007c02 */ /* 0x002fe20008000f00 */
[----:B------:R-:W-:Y:S03]  /*7430*/  UIADD3 UR51, UPT, UPT, UR51, 0x1, URZ ;  /* 0x0000000133337890 */ /* 0x000fe6000fffe0ff */
[----:B------:R-:W-:Y:S01]  /*7440*/  @!P1 LEA R5, R5, UR48, 0x3 ;  /* 0x0000003005059c11 */ /* 0x000fe2000f8e18ff */
[----:B------:R-:W-:Y:S04]  /*7450*/  UISETP.NE.AND UP0, UPT, UR51, 0x3, UPT ;  /* 0x000000033300788c */ /* 0x000fe8000bf05270 */
[----:B------:R-:W-:Y:S01]  /*7460*/  @!P1 VIADD R5, R5, 0x128 ;  /* 0x0000012805059836 */ /* 0x000fe20000000000 */
[----:B------:R-:W-:Y:S04]  /*7470*/  USEL UR51, UR51, URZ, UP0 ;  /* 0x000000ff33337287 */ /* 0x000fe80008000000 */
[----:B------:R-:W-:Y:S04]  /*7480*/  @!P1 PRMT R0, R0, 0x654, R5 ;  /* 0x0000065400009816 */ /* 0x000fe80000000005 */
[----:B------:R2:W-:Y:S04]  /*7490*/  @!P1 SYNCS.ARRIVE.TRANS64.RED.A1T0 RZ, [R0+URZ], RZ ;  /* 0x000000ff00ff99a7 */ /* 0x0005e800081004ff */
.L_x_132:
[----:B------:R-:W3:Y:S01]  /*74a0*/  @!P1 SYNCS.PHASECHK.TRANS64.TRYWAIT P0, [R3+URZ+0x110], R4 ;  /* 0x00011004030095a7 */ /* 0x000ee200080011ff */
[----:B------:R-:W-:Y:S01]  /*74b0*/  BSSY B1, `(.L_x_133) ;  /* 0x0000012000017945 */ /* 0x000fe20003800000 */
[----:B---3--:R-:W-:Y:S03]  /*74c0*/  @!P1 SEL R85, RZ, 0x1, !P0 ;  /* 0x00000001ff559807 */ /* 0x008fe60004000000 */
[----:B------:R-:W-:Y:S05]  /*74d0*/  @P1 BRA `(.L_x_134) ;  /* 0x00000000003c1947 */ /* 0x000fea0003800000 */
[----:B------:R-:W-:Y:S01]  /*74e0*/  ISETP.NE.AND P1, PT, R87, RZ, PT ;  /* 0x000000ff5700720c */ /* 0x000fe20003f25270 */
[----:B------:R-:W-:Y:S01]  /*74f0*/  BSSY B0, `(.L_x_135) ;  /* 0x0000009000007945 */ /* 0x000fe20003800000 */
[----:B------:R-:W-:Y:S11]  /*7500*/  ISETP.NE.AND P0, PT, R85, RZ, PT ;  /* 0x000000ff5500720c */ /* 0x000ff60003f05270 */
[----:B------:R-:W-:Y:S05]  /*7510*/  @P1 IMAD R83, R83, 0x1000, R84 ;  /* 0x0000100053531824 */ /* 0x000fea00078e0254 */
[----:B-12---:R-:W-:Y:S05]  /*7520*/  @P1 IADD3 R0, PT, PT, R83, UR48, RZ ;  /* 0x0000003053001c10 */ /* 0x006fea000fffe0ff */
[----:B------:R-:W-:Y:S01]  /*7530*/  @P1 IMAD.IADD R0, R80, 0x1, R0 ;  /* 0x0000000150001824 */ /* 0x000fe200078e0200 */
[----:B------:R-:W-:Y:S06]  /*7540*/  @P0 BRA `(.L_x_136) ;  /* 0x00000000000c0947 */ /* 0x000fec0003800000 */
[----:B------:R-:W-:Y:S04]  /*7550*/  SHF.L.U32 R86, R86, 0x1f, RZ ;  /* 0x0000001f56567819 */ /* 0x000fe800000006ff */
[----:B------:R-:W1:Y:S02]  /*7560*/  SYNCS.PHASECHK.TRANS64.TRYWAIT P0, [R3+URZ+0x110], R86 ;  /* 0x00011056030075a7 */ /* 0x000e6400080011ff */
[----:B-1----:R-:W-:Y:S05]  /*7570*/  @!P0 BRA `(.L_x_137) ;  /* 0x0000001800d88947 */ /* 0x002fea0003800000 */
.L_x_136:
[----:B------:R-:W-:Y:S05]  /*7580*/  BSYNC B0 ;  /* 0x0000000000007941 */ /* 0x000fea0003800000 */
.L_x_135:
[----:B------:R-:W-:Y:S11]  /*7590*/  ISETP.NE.AND P0, PT, R87, RZ, PT ;  /* 0x000000ff5700720c */ /* 0x000ff60003f05270 */
[----:B------:R-:W-:Y:S02]  /*75a0*/  @!UPT UIADD3 URZ, UPT, UPT, URZ, URZ, URZ ;  /* 0x000000fffffff290 */ /* 0x000fe4000fffe0ff */
[----:B------:R3:W4:Y:S04]  /*75b0*/  @P0 LDS.128 R40, [R83+UR48+0x300] ;  /* 0x0003003053280984 */ /* 0x0007280008000c00 */
[----:B------:R3:W2:Y:S02]  /*75c0*/  @P0 LDS.128 R44, [R0+0x300] ;  /* 0x00030000002c0984 */ /* 0x0006a40000000c00 */
.L_x_134:
[----:B------:R-:W-:Y:S05]  /*75d0*/  BSYNC B1 ;  /* 0x0000000000017941 */ /* 0x000fea0003800000 */
.L_x_133:
[----:B-123--:R-:W-:Y:S05]  /*75e0*/  VIADD R0, R35, 0x10 ;  /* 0x0000001023007836 */ /* 0x00efea0000000000 */
[----:B------:R-:W-:Y:S04]  /*75f0*/  SHF.R.U32.HI R0, RZ, 0x15, R0 ;  /* 0x00000015ff007819 */ /* 0x000fe80000011600 */
[----:B------:R-:W-:Y:S11]  /*7600*/  LOP3.LUT P0, RZ, R0, 0x3, R68, 0x48, !PT ;  /* 0x0000000300ff7812 */ /* 0x000ff60007804844 */
[----:B------:R-:W-:Y:S02]  /*7610*/  @!UPT UIADD3 URZ, UPT, UPT, URZ, URZ, URZ ;  /* 0x000000fffffff290 */ /* 0x000fe4000fffe0ff */
[----:B------:R-:W-:Y:S05]  /*7620*/  @!P0 BRA `(.L_x_138) ;  /* 0x0000000000408947 */ /* 0x000fea0003800000 */
[----:B------:R-:W1:Y:S01]  /*7630*/  LDCU.64 UR8, c[0x4][0x70] ;  /* 0x01000e00ff0877ac */ /* 0x000e620008000a00 */
[----:B------:R-:W-:Y:S01]  /*7640*/  MOV R15, 0x0 ;  /* 0x00000000000f7802 */ /* 0x000fe20000000f00 */
[----:B------:R-:W-:Y:S02]  /*7650*/  HFMA2 R12, -RZ, RZ, 0, 5.9604644775390625e-08 ;  /* 0x00000001ff0c7431 */ /* 0x000fe400000001ff */
[----:B------:R-:W-:Y:S02]  /*7660*/  IMAD.MOV.U32 R8, RZ, RZ, 0x192 ;  /* 0x00000192ff087424 */ /* 0x000fe400078e00ff */
[----:B------:R-:W-:Y:S01]  /*7670*/  IMAD.MOV.U32 R13, RZ, RZ, RZ ;  /* 0x000000ffff0d7224 */ /* 0x000fe200078e00ff */
[----:B------:R-:W2:Y:S01]  /*7680*/  LDCU.64 UR6, c[0x4][0x78] ;  /* 0x01000f00ff0677ac */ /* 0x000ea20008000a00 */
[----:B------:R-:W3:Y:S01]  /*7690*/  LDC.64 R14, c[0x4][R15] ;  /* 0x010000000f0e7b82 */ /* 0x000ee20000000a00 */
[----:B------:R-:W5:Y:S01]  /*76a0*/  LDCU.64 UR4, c[0x4][0x10] ;  /* 0x01000200ff0477ac */ /* 0x000f620008000a00 */
[----:B-1----:R-:W-:Y:S01]  /*76b0*/  MOV R5, UR9 ;  /* 0x0000000900057c02 */ /* 0x002fe20008000f00 */
[----:B------:R-:W-:Y:S01]  /*76c0*/  IMAD.U32 R4, RZ, RZ, UR8 ;  /* 0x00000008ff047e24 */ /* 0x000fe2000f8e00ff */
[----:B--2---:R-:W-:Y:S01]  /*76d0*/  MOV R7, UR7 ;  /* 0x0000000700077c02 */ /* 0x004fe20008000f00 */
[----:B------:R-:W-:Y:S01]  /*76e0*/  IMAD.U32 R6, RZ, RZ, UR6 ;  /* 0x00000006ff067e24 */ /* 0x000fe2000f8e00ff */
[----:B-----5:R-:W-:Y:S01]  /*76f0*/  MOV R11, UR5 ;  /* 0x00000005000b7c02 */ /* 0x020fe20008000f00 */
[----:B------:R-:W-:Y:S02]  /*7700*/  IMAD.U32 R10, RZ, RZ, UR4 ;  /* 0x00000004ff0a7e24 */ /* 0x000fe4000f8e00ff */
[----:B------:R-:W-:Y:S07]  /*7710*/  LEPC R20, `(.L_x_138) ;  /* 0x000000001014794e */ /* 0x000fee0000000000 */
[----:B---34-:R-:W-:Y:S05]  /*7720*/  CALL.ABS.NOINC R14 ;  /* 0x000000000e007343 */ /* 0x018fea0003c00000 */
.L_x_138:
[----:B------:R-:W-:Y:S01]  /*7730*/  ISETP.NE.AND P0, PT, R74, RZ, PT ;  /* 0x000000ff4a00720c */ /* 0x000fe20003f05270 */
[----:B------:R-:W-:Y:S05]  /*7740*/  WARPSYNC.ALL ;  /* 0x0000000000007948 */ /* 0x000fea0003800000 */
[----:B------:R-:W-:Y:S01]  /*7750*/  R2UR UR4, R35 ;  /* 0x00000000230472ca */ /* 0x000fe200000e0000 */
[--C-:B----4-:R-:W-:Y:S01]  /*7760*/  HADD2.F32 R20, -RZ, R40.reuse.H0_H0 ;  /* 0x20000028ff147230 */ /* 0x110fe20000004100 */
[----:B------:R-:W-:Y:S01]  /*7770*/  IADD3 R79, PT, PT, R79, 0x190, RZ ;  /* 0x000001904f4f7810 */ /* 0x000fe20007ffe0ff */
[----:B------:R-:W-:Y:S01]  /*7780*/  HADD2.F32 R21, -RZ, R40.H1_H1 ;  /* 0x30000028ff157230 */ /* 0x000fe20000004100 */
[----:B------:R-:W-:Y:S01]  /*7790*/  BSSY.RECONVERGENT B0, `(.L_x_139) ;  /* 0x0000057000007945 */ /* 0x000fe20003800200 */
[--C-:B------:R-:W-:Y:S01]  /*77a0*/  HADD2.F32 R35, -RZ, R41.reuse.H0_H0 ;  /* 0x20000029ff237230 */ /* 0x100fe20000004100 */
[----:B------:R-:W-:Y:S01]  /*77b0*/  LOP3.LUT R79, R79, 0xfefffff8, RZ, 0xc0, !PT ;  /* 0xfefffff84f4f7812 */ /* 0x000fe200078ec0ff */
[----:B------:R-:W-:Y:S02]  /*77c0*/  HADD2.F32 R36, -RZ, R41.H1_H1 ;  /* 0x30000029ff247230 */ /* 0x000fe40000004100 */
[--C-:B------:R-:W-:Y:S02]  /*77d0*/  HADD2.F32 R37, -RZ, R42.reuse.H0_H0 ;  /* 0x2000002aff257230 */ /* 0x100fe40000004100 */
[----:B------:R-:W-:Y:S02]  /*77e0*/  HADD2.F32 R38, -RZ, R42.H1_H1 ;  /* 0x3000002aff267230 */ /* 0x000fe40000004100 */
[----:B------:R-:W1:Y:S01]  /*77f0*/  LDTM.x16 R4, tmem[UR4+0x10] ;  /* 0x00001004000479ee */ /* 0x000e620008240000 */
[----:B------:R-:W-:Y:S01]  /*7800*/  NOP ;  /* 0x0000000000007918 */ /* 0x000fe20000000000 */
[----:B-1----:R1:W-:Y:S01]  /*7810*/  SYNCS.ARRIVE.TRANS64.RED.A1T0 RZ, [R79+URZ], RZ ;  /* 0x000000ff4fff79a7 */ /* 0x0023e200081004ff */
[----:B------:R-:W-:Y:S02]  /*7820*/  HADD2.F32 R41, -RZ, R46.H1_H1 ;  /* 0x3000002eff297230 */ /* 0x000fe40000004100 */
[----:B------:R-:W-:Y:S02]  /*7830*/  HADD2.F32 R42, -RZ, R47.H0_H0 ;  /* 0x2000002fff2a7230 */ /* 0x000fe40000004100 */
[--C-:B------:R-:W-:Y:S02]  /*7840*/  HADD2.F32 R39, -RZ, R43.reuse.H0_H0 ;  /* 0x2000002bff277230 */ /* 0x100fe40000004100 */
[----:B------:R-:W-:Y:S02]  /*7850*/  HADD2.F32 R40, -RZ, R43.H1_H1 ;  /* 0x3000002bff287230 */ /* 0x000fe40000004100 */
[----:B------:R-:W-:Y:S02]  /*7860*/  HADD2.F32 R43, -RZ, R47.H1_H1 ;  /* 0x3000002fff2b7230 */ /* 0x000fe40000004100 */
        /* <DEDUP_REMOVED lines=19> */
[C---:B------:R-:W-:Y:S01]  /*79a0*/  FFMA R6, R34.reuse, R35, R6 ;  /* 0x0000002322067223 */ /* 0x040fe20000000006 */
[----:B------:R-:W-:Y:S02]  /*79b0*/  HADD2.F32 R17, -RZ, R44.H1_H1 ;  /* 0x3000002cff117230 */ /* 0x000fe40000004100 */
[C---:B------:R-:W-:Y:S01]  /*79c0*/  FFMA R7, R34.reuse, R36, R7 ;  /* 0x0000002422077223 */ /* 0x040fe20000000007 */
[----:B------:R-:W-:Y:S01]  /*79d0*/  F2FP.RELU.F16.F32.PACK_AB R44, R3, R0 ;  /* 0x00000000032c723e */ /* 0x000fe200000008ff */
[C---:B------:R-:W-:Y:S01]  /*79e0*/  FFMA R4, R34.reuse, R37, R4 ;  /* 0x0000002522047223 */ /* 0x040fe20000000004 */
[----:B------:R-:W-:Y:S01]  /*79f0*/  MOV R0, UR43 ;  /* 0x0000002b00007c02 */ /* 0x000fe20008000f00 */
[--C-:B------:R-:W-:Y:S02]  /*7a00*/  HADD2.F32 R19, -RZ, R45.reuse.H0_H0 ;  /* 0x2000002dff137230 */ /* 0x100fe40000004100 */
[C---:B------:R-:W-:Y:S01]  /*7a10*/  FFMA R5, R34.reuse, R38, R5 ;  /* 0x0000002622057223 */ /* 0x040fe20000000005 */
[----:B------:R-:W-:Y:S02]  /*7a20*/  HADD2.F32 R20, -RZ, R45.H1_H1 ;  /* 0x3000002dff147230 */ /* 0x000fe40000004100 */
[C---:B------:R-:W-:Y:S01]  /*7a30*/  FFMA R10, R34.reuse, R39, R10 ;  /* 0x00000027220a7223 */ /* 0x040fe2000000000a */
[----:B------:R-:W-:Y:S02]  /*7a40*/  HADD2.F32 R21, -RZ, R46.H0_H0 ;  /* 0x2000002eff157230 */ /* 0x000fe40000004100 */
[C---:B------:R-:W-:Y:S01]  /*7a50*/  FFMA R11, R34.reuse, R40, R11 ;  /* 0x00000028220b7223 */ /* 0x040fe2000000000b */
[----:B------:R-:W-:Y:S01]  /*7a60*/  FFMA R8, R34, R16, R8 ;  /* 0x0000001022087223 */ /* 0x000fe20000000008 */
[----:B------:R-:W-:Y:S01]  /*7a70*/  LEA R0, R0, R66, 0xb ;  /* 0x0000004200007211 */ /* 0x000fe200078e58ff */
[C---:B------:R-:W-:Y:S01]  /*7a80*/  FFMA R9, R34.reuse, R17, R9 ;  /* 0x0000001122097223 */ /* 0x040fe20000000009 */
[C---:B------:R-:W-:Y:S01]  /*7a90*/  FFMA R14, R34.reuse, R19, R14 ;  /* 0x00000013220e7223 */ /* 0x040fe2000000000e */
[C---:B------:R-:W-:Y:S01]  /*7aa0*/  FFMA R15, R34.reuse, R20, R15 ;  /* 0x00000014220f7223 */ /* 0x040fe2000000000f */
[----:B------:R-:W-:Y:S01]  /*7ab0*/  F2FP.RELU.F16.F32.PACK_AB R45, R7, R6 ;  /* 0x00000006072d723e */ /* 0x000fe200000008ff */
[C---:B------:R-:W-:Y:S01]  /*7ac0*/  FFMA R12, R34.reuse, R21, R12 ;  /* 0x00000015220c7223 */ /* 0x040fe2000000000c */
[----:B------:R-:W-:Y:S01]  /*7ad0*/  F2FP.RELU.F16.F32.PACK_AB R46, R5, R4 ;  /* 0x00000004052e723e */ /* 0x000fe200000008ff */
[C---:B------:R-:W-:Y:S01]  /*7ae0*/  FFMA R13, R34.reuse, R41, R13 ;  /* 0x00000029220d7223 */ /* 0x040fe2000000000d */
[----:B------:R-:W-:Y:S01]  /*7af0*/  F2FP.RELU.F16.F32.PACK_AB R47, R11, R10 ;  /* 0x0000000a0b2f723e */ /* 0x000fe200000008ff */
[----:B------:R-:W-:Y:S01]  /*7b00*/  FFMA R18, R34, R42, R18 ;  /* 0x0000002a22127223 */ /* 0x000fe20000000012 */
[----:B------:R-:W-:Y:S01]  /*7b10*/  LEA R0, R0, UR48, 0x1 ;  /* 0x0000003000007c11 */ /* 0x000fe2000f8e08ff */
[----:B------:R-:W-:Y:S01]  /*7b20*/  FFMA R2, R34, R43, R2 ;  /* 0x0000002b22027223 */ /* 0x000fe20000000002 */
[----:B------:R-:W-:Y:S02]  /*7b30*/  F2FP.RELU.F16.F32.PACK_AB R8, R9, R8 ;  /* 0x000000080908723e */ /* 0x000fe400000008ff */
[----:B------:R-:W-:Y:S01]  /*7b40*/  F2FP.RELU.F16.F32.PACK_AB R9, R15, R14 ;  /* 0x0000000e0f09723e */ /* 0x000fe200000008ff */
[----:B------:R1:W-:Y:S01]  /*7b50*/  STS.128 [R0+0x300], R44 ;  /* 0x0003002c00007388 */ /* 0x0003e20000000c00 */
        /* <DEDUP_REMOVED lines=12> */
[----:B------:R-:W-:Y:S02]  /*7c20*/  UIADD3 UR12, UP0, UPT, UR56, 0x680, URZ ;  /* 0x00000680380c7890 */ /* 0x000fe4000ff1e0ff */
[----:B------:R-:W-:Y:S02]  /*7c30*/  ULEA UR4, UR43, UR48, 0xc ;  /* 0x000000302b047291 */ /* 0x000fe4000f8e60ff */
[----:B------:R-:W-:Y:S02]  /*7c40*/  UIADD3 UR9, UPT, UPT, UR41, 0x10, URZ ;  /* 0x0000001029097890 */ /* 0x000fe4000fffe0ff */
[----:B------:R-:W-:Y:S02]  /*7c50*/  UIADD3 UR8, UPT, UPT, UR4, 0x300, URZ ;  /* 0x0000030004087890 */ /* 0x000fe4000fffe0ff */
[----:B------:R-:W-:Y:S01]  /*7c60*/  UIADD3.X UR13, UPT, UPT, URZ, UR57, URZ, UP0, !UPT ;  /* 0x00000039ff0d7290 */ /* 0x000fe200087fe4ff */
[----:B------:R-:W-:Y:S01]  /*7c70*/  UMOV UR10, UR42 ;  /* 0x0000002a000a7c82 */ /* 0x000fe20008000000 */
[----:B------:R-:W-:Y:S01]  /*7c80*/  UMOV UR11, UR36 ;  /* 0x00000024000b7c82 */ /* 0x000fe20008000000 */
[----:B------:R-:W-:Y:S02]  /*7c90*/  UIADD3 UR5, UPT, UPT, UR41, 0x30, URZ ;  /* 0x0000003029057890 */ /* 0x000fe4000fffe0ff */
[----:B------:R-:W-:Y:S01]  /*7ca0*/  UIADD3 UR4, UPT, UPT, UR4, 0xb00, URZ ;  /* 0x00000b0004047890 */ /* 0x000fe2000fffe0ff */
[----:B------:R-:W-:Y:S03]  /*7cb0*/  UMOV UR6, UR42 ;  /* 0x0000002a00067c82 */ /* 0x000fe60008000000 */
[----:B------:R2:W-:Y:S01]  /*7cc0*/  UTMASTG.3D [UR8], [UR12] ;  /* 0x000000080c0073b5 */ /* 0x0005e20008010000 */
[----:B------:R-:W-:Y:S04]  /*7cd0*/  UMOV UR7, UR36 ;  /* 0x0000002400077c82 */ /* 0x000fe80008000000 */
[----:B------:R2:W-:Y:S02]  /*7ce0*/  UTMASTG.3D [UR4], [UR12] ;  /* 0x000000040c0073b5 */ /* 0x0005e40008010000 */
[----:B--2---:R0:W-:Y:S02]  /*7cf0*/  UTMACMDFLUSH ;  /* 0x00000000000079b7 */ /* 0x0041e40000000000 */
.L_x_140:
[----:B------:R-:W-:Y:S05]  /*7d00*/  BSYNC.RECONVERGENT B0 ;  /* 0x0000000000007941 */ /* 0x000fea0003800200 */
.L_x_139:
[----:B------:R-:W-:Y:S01]  /*7d10*/  UIADD3 UR43, UPT, UPT, UR43, 0x1, URZ ;  /* 0x000000012b2b7890 */ /* 0x000fe2000fffe0ff */
[----:B------:R-:W-:Y:S03]  /*7d20*/  BSSY.RECONVERGENT B0, `(.L_x_141) ;  /* 0x0000008000007945 */ /* 0x000fe60003800200 */
[----:B------:R-:W-:Y:S04]  /*7d30*/  UISETP.NE.AND UP0, UPT, UR43, 0x3, UPT ;  /* 0x000000032b00788c */ /* 0x000fe8000bf05270 */
[----:B------:R-:W-:Y:S02]  /*7d40*/  UISETP.EQ.XOR UP1, UPT, UR40, 0x3, !UP0 ;  /* 0x000000032800788c */ /* 0x000fe4000c722a70 */
[----:B------:R-:W-:Y:S02]  /*7d50*/  USEL UR55, UR43, URZ, UP0 ;  /* 0x000000ff2b377287 */ /* 0x000fe40008000000 */
[----:B------:R-:W-:Y:S04]  /*7d60*/  USEL UR4, URZ, 0x1, !UP1 ;  /* 0x00000001ff047887 */ /* 0x000fe8000c800000 */
[----:B------:R-:W-:Y:S01]  /*7d70*/  ULOP3.LUT UR53, UR53, UR4, URZ, 0x3c, !UPT ;  /* 0x0000000435357292 */ /* 0x000fe2000f8e3cff */
[----:B------:R-:W-:Y:S11]  /*7d80*/  @P0 BRA `(.L_x_142) ;  /* 0x0000000000040947 */ /* 0x000ff60003800000 */
[----:B------:R-:W-:Y:S04]  /*7d90*/  DEPBAR.LE SB0, 0x1 ;  /* 0x000080400000791a */ /* 0x000fe80000000000 */
.L_x_142:
[----:B------:R-:W-:Y:S05]  /*7da0*/  BSYNC.RECONVERGENT B0 ;  /* 0x0000000000007941 */ /* 0x000fea0003800200 */
.L_x_141:
[----:B------:R-:W-:Y:S01]  /*7db0*/  BAR.SYNC.DEFER_BLOCKING 0x1, 0x80 ;  /* 0x0042000000007b1d */ /* 0x000fe20000010000 */
[----:B------:R-:W-:Y:S01]  /*7dc0*/  UISETP.NE.AND UP0, UPT, UR52, -0x2, UPT ;  /* 0xfffffffe3400788c */ /* 0x000fe2000bf05270 */
[----:B------:R-:W-:Y:S08]  /*7dd0*/  IADD3 R48, PT, PT, R48, 0x1, RZ ;  /* 0x0000000130307810 */ /* 0x000ff00007ffe0ff */
[----:B------:R-:W-:Y:S05]  /*7de0*/  BRA.U !UP0, `(.L_x_143) ;  /* 0x0000000108287547 */ /* 0x000fea000b800000 */
[----:B------:R-:W-:Y:S01]  /*7df0*/  ISETP.NE.AND P0, PT, R78, RZ, PT ;  /* 0x000000ff4e00720c */ /* 0x000fe20003f05270 */
[----:B------:R-:W-:Y:S01]  /*7e00*/  IMAD.U32 R2, RZ, RZ, UR51 ;  /* 0x00000033ff027e24 */ /* 0x000fe2000f8e00ff */
[----:B------:R-:W-:Y:S01]  /*7e10*/  UIADD3 UR51, UPT, UPT, UR51, 0x1, URZ ;  /* 0x0000000133337890 */ /* 0x000fe2000fffe0ff */
[----:B-1----:R-:W-:Y:S03]  /*7e20*/  IMAD.U32 R0, RZ, RZ, UR37 ;  /* 0x00000025ff007e24 */ /* 0x002fe6000f8e00ff */
[----:B------:R-:W-:Y:S04]  /*7e30*/  UISETP.NE.AND UP0, UPT, UR51, 0x3, UPT ;  /* 0x000000033300788c */ /* 0x000fe8000bf05270 */
[----:B------:R-:W-:Y:S03]  /*7e40*/  USEL UR51, UR51, URZ, UP0 ;  /* 0x000000ff33337287 */ /* 0x000fe60008000000 */
[----:B------:R-:W-:Y:S05]  /*7e50*/  @!P0 LEA R2, R2, UR48, 0x3 ;  /* 0x0000003002028c11 */ /* 0x000fea000f8e18ff */
[----:B------:R-:W-:Y:S05]  /*7e60*/  @!P0 VIADD R2, R2, 0x128 ;  /* 0x0000012802028836 */ /* 0x000fea0000000000 */
[----:B------:R-:W-:Y:S04]  /*7e70*/  @!P0 PRMT R0, R0, 0x654, R2 ;  /* 0x0000065400008816 */ /* 0x000fe80000000002 */
[----:B------:R2:W-:Y:S03]  /*7e80*/  @!P0 SYNCS.ARRIVE.TRANS64.RED.A1T0 RZ, [R0+URZ], RZ ;  /* 0x000000ff00ff89a7 */ /* 0x0005e600081004ff */
.L_x_143:
[----:B------:R-:W-:Y:S01]  /*7e90*/  ISETP.NE.AND P2, PT, R75, RZ, PT ;  /* 0x000000ff4b00720c */ /* 0x000fe20003f45270 */
[----:B------:R-:W-:Y:S01]  /*7ea0*/  UIADD3 UR52, UPT, UPT, UR52, 0x2, URZ ;  /* 0x0000000234347890 */ /* 0x000fe2000fffe0ff */
[----:B------:R-:W-:Y:S01]  /*7eb0*/  ISETP.NE.AND P0, PT, R76, 0x2, PT ;  /* 0x000000024c00780c */ /* 0x000fe20003f05270 */
[----:B------:R-:W-:Y:S01]  /*7ec0*/  IMAD.IADD R15, R31, 0x1, R60 ;  /* 0x000000011f0f7824 */ /* 0x000fe200078e023c */
[----:B------:R-:W-:Y:S01]  /*7ed0*/  ISETP.NE.AND P1, PT, R48, 0x4, PT ;  /* 0x000000043000780c */ /* 0x000fe20003f25270 */
[----:B------:R-:W-:Y:S01]  /*7ee0*/  IMAD.IADD R14, R32, 0x1, R61 ;  /* 0x00000001200e7824 */ /* 0x000fe200078e023d */
[----:B------:R-:W-:Y:S02]  /*7ef0*/  SEL R2, RZ, 0x1, P0 ;  /* 0x00000001ff027807 */ /* 0x000fe40000000000 */
[----:B-12---:R-:W-:Y:S02]  /*7f00*/  SEL R0, RZ, 0x1, P1 ;  /* 0x00000001ff007807 */ /* 0x006fe40000800000 */
[----:B------:R-:W-:Y:S02]  /*7f10*/  LOP3.LUT R70, R70, R2, RZ, 0x3c, !PT ;  /* 0x0000000246467212 */ /* 0x000fe400078e3cff */
[----:B------:R-:W-:Y:S02]  /*7f20*/  LOP3.LUT R71, R71, R0, RZ, 0x3c, !PT ;  /* 0x0000000047477212 */ /* 0x000fe400078e3cff */
[----:B------:R-:W-:Y:S02]  /*7f30*/  @P2 R2UR UR36, R69 ;  /* 0x00000000452422ca */ /* 0x000fe400000e0000 */
[----:B------:R-:W-:Y:S02]  /*7f40*/  SEL R76, R76, RZ, P0 ;  /* 0x000000ff4c4c7207 */ /* 0x000fe40000000000 */
[----:B------:R-:W-:Y:S01]  /*7f50*/  SEL R48, R48, RZ, P1 ;  /* 0x000000ff30307207 */ /* 0x000fe20000800000 */
[----:B------:R-:W-:Y:S10]  /*7f60*/  @P2 BRA `(.L_x_144) ;  /* 0xffffffdc00582947 */ /* 0x000ff4000383ffff */
[----:B------:R-:W1:Y:S01]  /*7f70*/  LDCU.64 UR6, c[0x0][0x888] ;  /* 0x00011100ff0677ac */ /* 0x000e620008000a00 */
[----:B------:R-:W2:Y:S01]  /*7f80*/  LDCU.64 UR4, c[0x0][0x890] ;  /* 0x00011200ff0477ac */ /* 0x000ea20008000a00 */
[----:B-1----:R-:W-:Y:S02]  /*7f90*/  ISETP.NE.U32.AND P2, PT, RZ, UR6, PT ;  /* 0x00000006ff007c0c */ /* 0x002fe4000bf45070 */
[----:B--2---:R-:W-:Y:S02]  /*7fa0*/  ISETP.NE.U32.AND P1, PT, RZ, UR4, PT ;  /* 0x00000004ff007c0c */ /* 0x004fe4000bf25070 */
[----:B------:R-:W-:Y:S02]  /*7fb0*/  ISETP.NE.AND.EX P2, PT, RZ, UR7, PT, P2 ;  /* 0x00000007ff007c0c */ /* 0x000fe4000bf45320 */
[----:B------:R-:W-:-:S13]  /*7fc0*/  ISETP.NE.AND.EX P0, PT, RZ, UR5, PT, P1 ;  /* 0x00000005ff007c0c */ /* 0x000fda000bf05310 */
[----:B------:R-:W-:Y:S05]  /*7fd0*/  @P2 BRA P0, `(.L_x_145) ;  /* 0x00000000003c2947 */ /* 0x000fea0000000000 */
[----:B------:R-:W-:-:S13]  /*7fe0*/  ISETP.NE.AND.EX P1, PT, RZ, UR5, PT, P1 ;  /* 0x00000005ff007c0c */ /* 0x000fda000bf25310 */
[----:B------:R-:W-:Y:S05]  /*7ff0*/  @P1 BRA `(.L_x_146) ;  /* 0x00000000000c1947 */ /* 0x000fea0003800000 */
[----:B------:R-:W-:-:S13]  /*8000*/  FSETP.NEU.AND P0, PT, R34, RZ, PT ;  /* 0x000000ff2200720b */ /* 0x000fda0003f0d000 */
[----:B------:R-:W-:Y:S05]  /*8010*/  @!P0 EXIT ;  /* 0x000000000000894d */ /* 0x000fea0003800000 */
[----:B------:R-:W-:Y:S05]  /*8020*/  BRA `(.L_x_145) ;  /* 0x0000000000287947 */ /* 0x000fea0003800000 */
.L_x_146:
[----:B------:R-:W-:Y:S01]  /*8030*/  ISETP.NE.AND P0, PT, R77, RZ, PT ;  /* 0x000000ff4d00720c */ /* 0x000fe20003f05270 */
[----:B------:R-:W-:-:S12]  /*8040*/  BSSY.RECONVERGENT B0, `(.L_x_145) ;  /* 0x0000008000007945 */ /* 0x000fd80003800200 */
[----:B------:R-:W-:Y:S05]  /*8050*/  @P0 BRA `(.L_x_147) ;  /* 0x0000000000100947 */ /* 0x000fea0003800000 */
[----:B------:R-:W-:-:S04]  /*8060*/  ISETP.NE.U32.AND P0, PT, RZ, UR6, PT ;  /* 0x00000006ff007c0c */ /* 0x000fc8000bf05070 */
[----:B------:R-:W-:-:S13]  /*8070*/  ISETP.NE.AND.EX P0, PT, RZ, UR7, PT, P0 ;  /* 0x00000007ff007c0c */ /* 0x000fda000bf05300 */
[----:B------:R-:W-:Y:S05]  /*8080*/  @!P0 EXIT ;  /* 0x000000000000894d */ /* 0x000fea0003800000 */
[----:B------:R-:W-:Y:S05]  /*8090*/  BRA `(.L_x_148) ;  /* 0x0000000000087947 */ /* 0x000fea0003800000 */
.L_x_147:
[----:B------:R-:W-:-:S13]  /*80a0*/  FSETP.NEU.AND P0, PT, R34, RZ, PT ;  /* 0x000000ff2200720b */ /* 0x000fda0003f0d000 */
[----:B------:R-:W-:Y:S05]  /*80b0*/  @!P0 EXIT ;  /* 0x000000000000894d */ /* 0x000fea0003800000 */
.L_x_148:
[----:B------:R-:W-:Y:S05]  /*80c0*/  BSYNC.RECONVERGENT B0 ;  /* 0x0000000000007941 */ /* 0x000fea0003800200 */
.L_x_145:
[----:B------:R-:W-:Y:S01]  /*80d0*/  ULEA UR4, UR51, UR48, 0x3 ;  /* 0x0000003033047291 */ /* 0x000fe2000f8e18ff */
[----:B------:R-:W-:-:S04]  /*80e0*/  DEPBAR.LE SB0, 0x0 ;  /* 0x000080000000791a */ /* 0x000fc80000000000 */
[----:B------:R-:W-:-:S04]  /*80f0*/  UIADD3 UR4, UPT, UPT, UR4, 0x128, URZ ;  /* 0x0000012804047890 */ /* 0x000fc8000fffe0ff */
[----:B------:R-:W-:-:S09]  /*8100*/  UPRMT UR4, UR37, 0x654, UR4 ;  /* 0x0000065425047896 */ /* 0x000fd20008000004 */
[----:B------:R-:W-:Y:S01]  /*8110*/  SYNCS.ARRIVE.TRANS64.RED.A1T0 RZ, [UR4], RZ ;  /* 0x000000ffffff79a7 */ /* 0x000fe20008100404 */
[----:B------:R-:W-:Y:S05]  /*8120*/  EXIT ;  /* 0x000000000000794d */ /* 0x000fea0003800000 */
.L_x_25:
[----:B--2---:R2:W4:Y:S02]  /*8130*/  SYNCS.PHASECHK.TRANS64.TRYWAIT P0, [R2+URZ+0x1c0], R3 ;  /* 0x0001c003020075a7 */ /* 0x00452400080011ff */
[----:B----4-:R-:W-:Y:S05]  /*8140*/  @!P0 NANOSLEEP.SYNCS 0x989680 ;  /* 0x009896800000895d */ /* 0x010fea0003900000 */
[----:B------:R-:W4:Y:S02]  /*8150*/  @!P0 SYNCS.PHASECHK.TRANS64 P0, [R2+URZ+0x1c0], R3 ;  /* 0x0001c003020085a7 */ /* 0x000f2400080010ff */
[----:B----4-:R-:W-:Y:S05]  /*8160*/  @!P0 BRA `(.L_x_25) ;  /* 0xfffffffc00f08947 */ /* 0x010fea000383ffff */
[----:B------:R-:W-:Y:S05]  /*8170*/  BRA `(.L_x_149) ;  /* 0xffffff9400fc7947 */ /* 0x000fea000383ffff */
.L_x_28:
[----:B------:R-:W-:-:S07]  /*8180*/  MOV R2, UR33 ;  /* 0x0000002100027c02 */ /* 0x000fce0008000f00 */
.L_x_150:
[----:B-1----:R1:W2:Y:S02]  /*8190*/  SYNCS.PHASECHK.TRANS64.TRYWAIT P0, [R2+URZ+0x88], R4 ;  /* 0x00008804020075a7 */ /* 0x0022a400080011ff */
[----:B--2---:R-:W-:Y:S05]  /*81a0*/  @!P0 NANOSLEEP.SYNCS 0x989680 ;  /* 0x009896800000895d */ /* 0x004fea0003900000 */
[----:B------:R-:W2:Y:S02]  /*81b0*/  @!P0 SYNCS.PHASECHK.TRANS64 P0, [R2+URZ+0x88], R4 ;  /* 0x00008804020085a7 */ /* 0x000ea400080010ff */
[----:B--2---:R-:W-:Y:S05]  /*81c0*/  @!P0 BRA `(.L_x_150) ;  /* 0xfffffffc00f08947 */ /* 0x004fea000383ffff */
[----:B------:R-:W-:Y:S05]  /*81d0*/  BRA `(.L_x_27) ;  /* 0xffffff9800647947 */ /* 0x000fea000383ffff */
.L_x_35:
[----:B-1----:R-:W-:-:S07]  /*81e0*/  MOV R2, UR17 ;  /* 0x0000001100027c02 */ /* 0x002fce0008000f00 */
.L_x_151:
[----:B-1----:R1:W2:Y:S02]  /*81f0*/  SYNCS.PHASECHK.TRANS64.TRYWAIT P0, [R2+URZ+0x88], R4 ;  /* 0x00008804020075a7 */ /* 0x0022a400080011ff */
[----:B--2---:R-:W-:Y:S05]  /*8200*/  @!P0 NANOSLEEP.SYNCS 0x989680 ;  /* 0x009896800000895d */ /* 0x004fea0003900000 */
[----:B------:R-:W2:Y:S02]  /*8210*/  @!P0 SYNCS.PHASECHK.TRANS64 P0, [R2+URZ+0x88], R4 ;  /* 0x00008804020085a7 */ /* 0x000ea400080010ff */
[----:B--2---:R-:W-:Y:S05]  /*8220*/  @!P0 BRA `(.L_x_151) ;  /* 0xfffffffc00f08947 */ /* 0x004fea000383ffff */
[----:B------:R-:W-:Y:S05]  /*8230*/  BRA `(.L_x_34) ;  /* 0xffffff9c00247947 */ /* 0x000fea000383ffff */
.L_x_40:
[----:B-1----:R1:W2:Y:S02]  /*8240*/  SYNCS.PHASECHK.TRANS64.TRYWAIT P0, [R2+URZ+0x150], R3 ;  /* 0x00015003020075a7 */ /* 0x0022a400080011ff */
[----:B--2---:R-:W-:Y:S05]  /*8250*/  @!P0 NANOSLEEP.SYNCS 0x989680 ;  /* 0x009896800000895d */ /* 0x004fea0003900000 */
[----:B------:R-:W2:Y:S02]  /*8260*/  @!P0 SYNCS.PHASECHK.TRANS64 P0, [R2+URZ+0x150], R3 ;  /* 0x00015003020085a7 */ /* 0x000ea400080010ff */
[----:B--2---:R-:W-:Y:S05]  /*8270*/  @!P0 BRA `(.L_x_40) ;  /* 0xfffffffc00f08947 */ /* 0x004fea000383ffff */
[----:B------:R-:W-:Y:S05]  /*8280*/  BRA `(.L_x_152) ;  /* 0xffffff9c00c87947 */ /* 0x000fea000383ffff */
.L_x_44:
[----:B---3--:R-:W-:-:S07]  /*8290*/  MOV R0, UR5 ;  /* 0x0000000500007c02 */ /* 0x008fce0008000f00 */
.L_x_153:
[----:B-1----:R1:W2:Y:S02]  /*82a0*/  SYNCS.PHASECHK.TRANS64.TRYWAIT P0, [R0+URZ], R2 ;  /* 0x00000002000075a7 */ /* 0x0022a400080011ff */
[----:B--2---:R-:W-:Y:S05]  /*82b0*/  @!P0 NANOSLEEP.SYNCS 0x989680 ;  /* 0x009896800000895d */ /* 0x004fea0003900000 */
[----:B------:R-:W2:Y:S02]  /*82c0*/  @!P0 SYNCS.PHASECHK.TRANS64 P0, [R0+URZ], R2 ;  /* 0x00000002000085a7 */ /* 0x000ea400080010ff */
[----:B--2---:R-:W-:Y:S05]  /*82d0*/  @!P0 BRA `(.L_x_153) ;  /* 0xfffffffc00f08947 */ /* 0x004fea000383ffff */
[----:B------:R-:W-:Y:S05]  /*82e0*/  BRA `(.L_x_154) ;  /* 0xffffffa400387947 */ /* 0x000fea000383ffff */
.L_x_45:
[----:B---3--:R-:W-:-:S07]  /*82f0*/  MOV R0, UR5 ;  /* 0x0000000500007c02 */ /* 0x008fce0008000f00 */
.L_x_155:
[----:B-1----:R1:W2:Y:S02]  /*8300*/  SYNCS.PHASECHK.TRANS64.TRYWAIT P0, [R0+URZ], R3 ;  /* 0x00000003000075a7 */ /* 0x0022a400080011ff */
[----:B--2---:R-:W-:Y:S05]  /*8310*/  @!P0 NANOSLEEP.SYNCS 0x989680 ;  /* 0x009896800000895d */ /* 0x004fea0003900000 */
[----:B------:R-:W2:Y:S02]  /*8320*/  @!P0 SYNCS.PHASECHK.TRANS64 P0, [R0+URZ], R3 ;  /* 0x00000003000085a7 */ /* 0x000ea400080010ff */
[----:B--2---:R-:W-:Y:S05]  /*8330*/  @!P0 BRA `(.L_x_155) ;  /* 0xfffffffc00f08947 */ /* 0x004fea000383ffff */
[----:B------:R-:W-:Y:S05]  /*8340*/  BRA `(.L_x_156) ;  /* 0xffffffa400447947 */ /* 0x000fea000383ffff */
.L_x_46:
[----:B---3--:R-:W-:-:S07]  /*8350*/  MOV R0, UR5 ;  /* 0x0000000500007c02 */ /* 0x008fce0008000f00 */
.L_x_157:
[----:B-1----:R1:W2:Y:S02]  /*8360*/  SYNCS.PHASECHK.TRANS64.TRYWAIT P0, [R0+URZ], R3 ;  /* 0x00000003000075a7 */ /* 0x0022a400080011ff */
[----:B--2---:R-:W-:Y:S05]  /*8370*/  @!P0 NANOSLEEP.SYNCS 0x989680 ;  /* 0x009896800000895d */ /* 0x004fea0003900000 */
[----:B------:R-:W2:Y:S02]  /*8380*/  @!P0 SYNCS.PHASECHK.TRANS64 P0, [R0+URZ], R3 ;  /* 0x00000003000085a7 */ /* 0x000ea400080010ff */
[----:B--2---:R-:W-:Y:S05]  /*8390*/  @!P0 BRA `(.L_x_157) ;  /* 0xfffffffc00f08947 */ /* 0x004fea000383ffff */
[----:B------:R-:W-:Y:S05]  /*83a0*/  BRA `(.L_x_158) ;  /* 0xffffffa400507947 */ /* 0x000fea000383ffff */
.L_x_47:
[----:B---3--:R-:W-:-:S07]  /*83b0*/  MOV R0, UR5 ;  /* 0x0000000500007c02 */ /* 0x008fce0008000f00 */
.L_x_159:
[----:B-1----:R1:W2:Y:S02]  /*83c0*/  SYNCS.PHASECHK.TRANS64.TRYWAIT P0, [R0+URZ], R3 ;  /* 0x00000003000075a7 */ /* 0x0022a400080011ff */
[----:B--2---:R-:W-:Y:S05]  /*83d0*/  @!P0 NANOSLEEP.SYNCS 0x989680 ;  /* 0x009896800000895d */ /* 0x004fea0003900000 */
[----:B------:R-:W2:Y:S02]  /*83e0*/  @!P0 SYNCS.PHASECHK.TRANS64 P0, [R0+URZ], R3 ;  /* 0x00000003000085a7 */ /* 0x000ea400080010ff */
[----:B--2---:R-:W-:Y:S05]  /*83f0*/  @!P0 BRA `(.L_x_159) ;  /* 0xfffffffc00f08947 */ /* 0x004fea000383ffff */
[----:B------:R-:W-:Y:S05]  /*8400*/  BRA `(.L_x_160) ;  /* 0xffffffa4005c7947 */ /* 0x000fea000383ffff */
.L_x_48:
[----:B---3--:R-:W-:-:S07]  /*8410*/  MOV R0, UR5 ;  /* 0x0000000500007c02 */ /* 0x008fce0008000f00 */
.L_x_161:
[----:B-1----:R1:W2:Y:S02]  /*8420*/  SYNCS.PHASECHK.TRANS64.TRYWAIT P0, [R0+URZ], R3 ;  /* 0x00000003000075a7 */ /* 0x0022a400080011ff */
[----:B--2---:R-:W-:Y:S05]  /*8430*/  @!P0 NANOSLEEP.SYNCS 0x989680 ;  /* 0x009896800000895d */ /* 0x004fea0003900000 */
[----:B------:R-:W2:Y:S02]  /*8440*/  @!P0 SYNCS.PHASECHK.TRANS64 P0, [R0+URZ], R3 ;  /* 0x00000003000085a7 */ /* 0x000ea400080010ff */
[----:B--2---:R-:W-:Y:S05]  /*8450*/  @!P0 BRA `(.L_x_161) ;  /* 0xfffffffc00f08947 */ /* 0x004fea000383ffff */
[----:B------:R-:W-:Y:S05]  /*8460*/  BRA `(.L_x_162) ;  /* 0xffffffa400687947 */ /* 0x000fea000383ffff */
.L_x_49:
[----:B---3--:R-:W-:-:S07]  /*8470*/  MOV R0, UR5 ;  /* 0x0000000500007c02 */ /* 0x008fce0008000f00 */
.L_x_163:
[----:B-1----:R1:W2:Y:S02]  /*8480*/  SYNCS.PHASECHK.TRANS64.TRYWAIT P0, [R0+URZ], R3 ;  /* 0x00000003000075a7 */ /* 0x0022a400080011ff */
[----:B--2---:R-:W-:Y:S05]  /*8490*/  @!P0 NANOSLEEP.SYNCS 0x989680 ;  /* 0x009896800000895d */ /* 0x004fea0003900000 */
[----:B------:R-:W2:Y:S02]  /*84a0*/  @!P0 SYNCS.PHASECHK.TRANS64 P0, [R0+URZ], R3 ;  /* 0x00000003000085a7 */ /* 0x000ea400080010ff */
[----:B--2---:R-:W-:Y:S05]  /*84b0*/  @!P0 BRA `(.L_x_163) ;  /* 0xfffffffc00f08947 */ /* 0x004fea000383ffff */
[----:B------:R-:W-:Y:S05]  /*84c0*/  BRA `(.L_x_164) ;  /* 0xffffffa400747947 */ /* 0x000fea000383ffff */
.L_x_50:
[----:B---3--:R-:W-:-:S07]  /*84d0*/  MOV R0, UR5 ;  /* 0x0000000500007c02 */ /* 0x008fce0008000f00 */
.L_x_165:
[----:B-1----:R1:W2:Y:S02]  /*84e0*/  SYNCS.PHASECHK.TRANS64.TRYWAIT P0, [R0+URZ], R3 ;  /* 0x00000003000075a7 */ /* 0x0022a400080011ff */
[----:B--2---:R-:W-:Y:S05]  /*84f0*/  @!P0 NANOSLEEP.SYNCS 0x989680 ;  /* 0x009896800000895d */ /* 0x004fea0003900000 */
[----:B------:R-:W2:Y:S02]  /*8500*/  @!P0 SYNCS.PHASECHK.TRANS64 P0, [R0+URZ], R3 ;  /* 0x00000003000085a7 */ /* 0x000ea400080010ff */
[----:B--2---:R-:W-:Y:S05]  /*8510*/  @!P0 BRA `(.L_x_165) ;  /* 0xfffffffc00f08947 */ /* 0x004fea000383ffff */
[----:B------:R-:W-:Y:S05]  /*8520*/  BRA `(.L_x_166) ;  /* 0xffffffa400807947 */ /* 0x000fea000383ffff */
.L_x_51:
[----:B---3--:R-:W-:-:S07]  /*8530*/  MOV R0, UR5 ;  /* 0x0000000500007c02 */ /* 0x008fce0008000f00 */
.L_x_167:
[----:B-1----:R1:W2:Y:S02]  /*8540*/  SYNCS.PHASECHK.TRANS64.TRYWAIT P0, [R0+URZ], R3 ;  /* 0x00000003000075a7 */ /* 0x0022a400080011ff */
[----:B--2---:R-:W-:Y:S05]  /*8550*/  @!P0 NANOSLEEP.SYNCS 0x989680 ;  /* 0x009896800000895d */ /* 0x004fea0003900000 */
[----:B------:R-:W2:Y:S02]  /*8560*/  @!P0 SYNCS.PHASECHK.TRANS64 P0, [R0+URZ], R3 ;  /* 0x00000003000085a7 */ /* 0x000ea400080010ff */
[----:B--2---:R-:W-:Y:S05]  /*8570*/  @!P0 BRA `(.L_x_167) ;  /* 0xfffffffc00f08947 */ /* 0x004fea000383ffff */
[----:B------:R-:W-:Y:S05]  /*8580*/  BRA `(.L_x_168) ;  /* 0xffffffa4008c7947 */ /* 0x000fea000383ffff */
.L_x_52:
[----:B---3--:R-:W-:-:S07]  /*8590*/  MOV R0, UR5 ;  /* 0x0000000500007c02 */ /* 0x008fce0008000f00 */
.L_x_169:
[----:B-1----:R1:W2:Y:S02]  /*85a0*/  SYNCS.PHASECHK.TRANS64.TRYWAIT P0, [R0+URZ], R3 ;  /* 0x00000003000075a7 */ /* 0x0022a400080011ff */
[----:B--2---:R-:W-:Y:S05]  /*85b0*/  @!P0 NANOSLEEP.SYNCS 0x989680 ;  /* 0x009896800000895d */ /* 0x004fea0003900000 */
[----:B------:R-:W2:Y:S02]  /*85c0*/  @!P0 SYNCS.PHASECHK.TRANS64 P0, [R0+URZ], R3 ;  /* 0x00000003000085a7 */ /* 0x000ea400080010ff */
[----:B--2---:R-:W-:Y:S05]  /*85d0*/  @!P0 BRA `(.L_x_169) ;  /* 0xfffffffc00f08947 */ /* 0x004fea000383ffff */
[----:B------:R-:W-:Y:S05]  /*85e0*/  BRA `(.L_x_170) ;  /* 0xffffffa400987947 */ /* 0x000fea000383ffff */
.L_x_53:
[----:B---3--:R-:W-:-:S07]  /*85f0*/  MOV R0, UR5 ;  /* 0x0000000500007c02 */ /* 0x008fce0008000f00 */
.L_x_171:
[----:B-1----:R1:W2:Y:S02]  /*8600*/  SYNCS.PHASECHK.TRANS64.TRYWAIT P0, [R0+URZ], R3 ;  /* 0x00000003000075a7 */ /* 0x0022a400080011ff */
[----:B--2---:R-:W-:Y:S05]  /*8610*/  @!P0 NANOSLEEP.SYNCS 0x989680 ;  /* 0x009896800000895d */ /* 0x004fea0003900000 */
[----:B------:R-:W2:Y:S02]  /*8620*/  @!P0 SYNCS.PHASECHK.TRANS64 P0, [R0+URZ], R3 ;  /* 0x00000003000085a7 */ /* 0x000ea400080010ff */
[----:B--2---:R-:W-:Y:S05]  /*8630*/  @!P0 BRA `(.L_x_171) ;  /* 0xfffffffc00f08947 */ /* 0x004fea000383ffff */
[----:B------:R-:W-:Y:S05]  /*8640*/  BRA `(.L_x_172) ;  /* 0xffffffa400a47947 */ /* 0x000fea000383ffff */
.L_x_54:
[----:B---3--:R-:W-:-:S07]  /*8650*/  MOV R0, UR5 ;  /* 0x0000000500007c02 */ /* 0x008fce0008000f00 */
.L_x_173:
[----:B-1----:R1:W2:Y:S02]  /*8660*/  SYNCS.PHASECHK.TRANS64.TRYWAIT P0, [R0+URZ], R3 ;  /* 0x00000003000075a7 */ /* 0x0022a400080011ff */
[----:B--2---:R-:W-:Y:S05]  /*8670*/  @!P0 NANOSLEEP.SYNCS 0x989680 ;  /* 0x009896800000895d */ /* 0x004fea0003900000 */
[----:B------:R-:W2:Y:S02]  /*8680*/  @!P0 SYNCS.PHASECHK.TRANS64 P0, [R0+URZ], R3 ;  /* 0x00000003000085a7 */ /* 0x000ea400080010ff */
[----:B--2---:R-:W-:Y:S05]  /*8690*/  @!P0 BRA `(.L_x_173) ;  /* 0xfffffffc00f08947 */ /* 0x004fea000383ffff */
[----:B------:R-:W-:Y:S05]  /*86a0*/  BRA `(.L_x_174) ;  /* 0xffffffa400b07947 */ /* 0x000fea000383ffff */
.L_x_55:
[----:B---3--:R-:W-:-:S07]  /*86b0*/  MOV R0, UR5 ;  /* 0x0000000500007c02 */ /* 0x008fce0008000f00 */
.L_x_175:
[----:B-1----:R1:W2:Y:S02]  /*86c0*/  SYNCS.PHASECHK.TRANS64.TRYWAIT P0, [R0+URZ], R3 ;  /* 0x00000003000075a7 */ /* 0x0022a400080011ff */
[----:B--2---:R-:W-:Y:S05]  /*86d0*/  @!P0 NANOSLEEP.SYNCS 0x989680 ;  /* 0x009896800000895d */ /* 0x004fea0003900000 */
[----:B------:R-:W2:Y:S02]  /*86e0*/  @!P0 SYNCS.PHASECHK.TRANS64 P0, [R0+URZ], R3 ;  /* 0x00000003000085a7 */ /* 0x000ea400080010ff */
[----:B--2---:R-:W-:Y:S05]  /*86f0*/  @!P0 BRA `(.L_x_175) ;  /* 0xfffffffc00f08947 */ /* 0x004fea000383ffff */
[----:B------:R-:W-:Y:S05]  /*8700*/  BRA `(.L_x_176) ;  /* 0xffffffa400bc7947 */ /* 0x000fea000383ffff */
.L_x_56:
[----:B---3--:R-:W-:-:S07]  /*8710*/  MOV R0, UR5 ;  /* 0x0000000500007c02 */ /* 0x008fce0008000f00 */
.L_x_177:
[----:B-1----:R1:W2:Y:S02]  /*8720*/  SYNCS.PHASECHK.TRANS64.TRYWAIT P0, [R0+URZ], R3 ;  /* 0x00000003000075a7 */ /* 0x0022a400080011ff */
[----:B--2---:R-:W-:Y:S05]  /*8730*/  @!P0 NANOSLEEP.SYNCS 0x989680 ;  /* 0x009896800000895d */ /* 0x004fea0003900000 */
[----:B------:R-:W2:Y:S02]  /*8740*/  @!P0 SYNCS.PHASECHK.TRANS64 P0, [R0+URZ], R3 ;  /* 0x00000003000085a7 */ /* 0x000ea400080010ff */
[----:B--2---:R-:W-:Y:S05]  /*8750*/  @!P0 BRA `(.L_x_177) ;  /* 0xfffffffc00f08947 */ /* 0x004fea000383ffff */
[----:B------:R-:W-:Y:S05]  /*8760*/  BRA `(.L_x_178) ;  /* 0xffffffa400c87947 */ /* 0x000fea000383ffff */
.L_x_57:
[----:B---3--:R-:W-:-:S07]  /*8770*/  MOV R0, UR5 ;  /* 0x0000000500007c02 */ /* 0x008fce0008000f00 */
.L_x_179:
[----:B-1----:R1:W2:Y:S02]  /*8780*/  SYNCS.PHASECHK.TRANS64.TRYWAIT P0, [R0+URZ], R3 ;  /* 0x00000003000075a7 */ /* 0x0022a400080011ff */
[----:B--2---:R-:W-:Y:S05]  /*8790*/  @!P0 NANOSLEEP.SYNCS 0x989680 ;  /* 0x009896800000895d */ /* 0x004fea0003900000 */
[----:B------:R-:W2:Y:S02]  /*87a0*/  @!P0 SYNCS.PHASECHK.TRANS64 P0, [R0+URZ], R3 ;  /* 0x00000003000085a7 */ /* 0x000ea400080010ff */
[----:B--2---:R-:W-:Y:S05]  /*87b0*/  @!P0 BRA `(.L_x_179) ;  /* 0xfffffffc00f08947 */ /* 0x004fea000383ffff */
[----:B------:R-:W-:Y:S05]  /*87c0*/  BRA `(.L_x_180) ;  /* 0xffffffa400d47947 */ /* 0x000fea000383ffff */
.L_x_58:
[----:B---3--:R-:W-:-:S07]  /*87d0*/  MOV R0, UR5 ;  /* 0x0000000500007c02 */ /* 0x008fce0008000f00 */
.L_x_181:
[----:B-1----:R1:W2:Y:S02]  /*87e0*/  SYNCS.PHASECHK.TRANS64.TRYWAIT P0, [R0+URZ], R3 ;  /* 0x00000003000075a7 */ /* 0x0022a400080011ff */
[----:B--2---:R-:W-:Y:S05]  /*87f0*/  @!P0 NANOSLEEP.SYNCS 0x989680 ;  /* 0x009896800000895d */ /* 0x004fea0003900000 */
[----:B------:R-:W2:Y:S02]  /*8800*/  @!P0 SYNCS.PHASECHK.TRANS64 P0, [R0+URZ], R3 ;  /* 0x00000003000085a7 */ /* 0x000ea400080010ff */
[----:B--2---:R-:W-:Y:S05]  /*8810*/  @!P0 BRA `(.L_x_181) ;  /* 0xfffffffc00f08947 */ /* 0x004fea000383ffff */
[----:B------:R-:W-:Y:S05]  /*8820*/  BRA `(.L_x_182) ;  /* 0xffffffa400e07947 */ /* 0x000fea000383ffff */
.L_x_59:
[----:B---3--:R-:W-:-:S07]  /*8830*/  MOV R0, UR5 ;  /* 0x0000000500007c02 */ /* 0x008fce0008000f00 */
.L_x_183:
[----:B-1----:R1:W2:Y:S02]  /*8840*/  SYNCS.PHASECHK.TRANS64.TRYWAIT P0, [R0+URZ], R3 ;  /* 0x00000003000075a7 */ /* 0x0022a400080011ff */
[----:B--2---:R-:W-:Y:S05]  /*8850*/  @!P0 NANOSLEEP.SYNCS 0x989680 ;  /* 0x009896800000895d */ /* 0x004fea0003900000 */
[----:B------:R-:W2:Y:S02]  /*8860*/  @!P0 SYNCS.PHASECHK.TRANS64 P0, [R0+URZ], R3 ;  /* 0x00000003000085a7 */ /* 0x000ea400080010ff */
[----:B--2---:R-:W-:Y:S05]  /*8870*/  @!P0 BRA `(.L_x_183) ;  /* 0xfffffffc00f08947 */ /* 0x004fea000383ffff */
[----:B------:R-:W-:Y:S05]  /*8880*/  BRA `(.L_x_184) ;  /* 0xffffffa400ec7947 */ /* 0x000fea000383ffff */
.L_x_62:
[----:B-1----:R1:W2:Y:S02]  /*8890*/  SYNCS.PHASECHK.TRANS64.TRYWAIT P0, [R0+URZ+0x1b0], R4 ;  /* 0x0001b004000075a7 */ /* 0x0022a400080011ff */
[----:B--2---:R-:W-:Y:S05]  /*88a0*/  @!P0 NANOSLEEP.SYNCS 0x989680 ;  /* 0x009896800000895d */ /* 0x004fea0003900000 */
[----:B------:R-:W2:Y:S02]  /*88b0*/  @!P0 SYNCS.PHASECHK.TRANS64 P0, [R0+URZ+0x1b0], R4 ;  /* 0x0001b004000085a7 */ /* 0x000ea400080010ff */
[----:B--2---:R-:W-:Y:S05]  /*88c0*/  @!P0 BRA `(.L_x_62) ;  /* 0xfffffffc00f08947 */ /* 0x004fea000383ffff */
[----:B------:R-:W-:Y:S05]  /*88d0*/  BRA `(.L_x_185) ;  /* 0xffffffa800487947 */ /* 0x000fea000383ffff */
.L_x_63:
[----:B------:R-:W-:-:S07]  /*88e0*/  MOV R0, UR5 ;  /* 0x0000000500007c02 */ /* 0x000fce0008000f00 */
.L_x_186:
[----:B-1----:R1:W2:Y:S02]  /*88f0*/  SYNCS.PHASECHK.TRANS64.TRYWAIT P0, [R0+URZ+0x160], R5 ;  /* 0x00016005000075a7 */ /* 0x0022a400080011ff */
[----:B--2---:R-:W-:Y:S05]  /*8900*/  @!P0 NANOSLEEP.SYNCS 0x989680 ;  /* 0x009896800000895d */ /* 0x004fea0003900000 */
[----:B------:R-:W2:Y:S02]  /*8910*/  @!P0 SYNCS.PHASECHK.TRANS64 P0, [R0+URZ+0x160], R5 ;  /* 0x00016005000085a7 */ /* 0x000ea400080010ff */
[----:B--2---:R-:W-:Y:S05]  /*8920*/  @!P0 BRA `(.L_x_186) ;  /* 0xfffffffc00f08947 */ /* 0x004fea000383ffff */
[----:B------:R-:W-:Y:S05]  /*8930*/  BRA `(.L_x_187) ;  /* 0xffffffa800587947 */ /* 0x000fea000383ffff */
.L_x_64:
[----:B-1----:R1:W2:Y:S02]  /*8940*/  SYNCS.PHASECHK.TRANS64.TRYWAIT P1, [R0+URZ+0x150], R4 ;  /* 0x00015004000075a7 */ /* 0x0022a400080211ff */
[----:B--2---:R-:W-:Y:S05]  /*8950*/  @!P1 NANOSLEEP.SYNCS 0x989680 ;  /* 0x009896800000995d */ /* 0x004fea0003900000 */
[----:B------:R-:W2:Y:S02]  /*8960*/  @!P1 SYNCS.PHASECHK.TRANS64 P1, [R0+URZ+0x150], R4 ;  /* 0x00015004000095a7 */ /* 0x000ea400080210ff */
[----:B--2---:R-:W-:Y:S05]  /*8970*/  @!P1 BRA `(.L_x_64) ;  /* 0xfffffffc00f09947 */ /* 0x004fea000383ffff */
[----:B------:R-:W-:Y:S05]  /*8980*/  BRA `(.L_x_188) ;  /* 0xffffffa800887947 */ /* 0x000fea000383ffff */
.L_x_67:
[----:B------:R-:W-:-:S07]  /*8990*/  MOV R0, UR5 ;  /* 0x0000000500007c02 */ /* 0x000fce0008000f00 */
.L_x_189:
[----:B-1----:R1:W2:Y:S02]  /*89a0*/  SYNCS.PHASECHK.TRANS64.TRYWAIT P0, [R0+URZ+0x160], R2 ;  /* 0x00016002000075a7 */ /* 0x0022a400080011ff */
[----:B--2---:R-:W-:Y:S05]  /*89b0*/  @!P0 NANOSLEEP.SYNCS 0x989680 ;  /* 0x009896800000895d */ /* 0x004fea0003900000 */
[----:B------:R-:W2:Y:S02]  /*89c0*/  @!P0 SYNCS.PHASECHK.TRANS64 P0, [R0+URZ+0x160], R2 ;  /* 0x00016002000085a7 */ /* 0x000ea400080010ff */
[----:B--2---:R-:W-:Y:S05]  /*89d0*/  @!P0 BRA `(.L_x_189) ;  /* 0xfffffffc00f08947 */ /* 0x004fea000383ffff */
[----:B------:R-:W-:Y:S05]  /*89e0*/  BRA `(.L_x_66) ;  /* 0xffffffa800dc7947 */ /* 0x000fea000383ffff */
.L_x_76:
[----:B-1----:R-:W-:-:S04]  /*89f0*/  MOV R4, UR6 ;  /* 0x0000000600047c02 */ /* 0x002fc80008000f00 */
[----:B------:R1:W2:Y:S03]  /*8a00*/  SYNCS.PHASECHK.TRANS64.TRYWAIT P0, [R4+URZ+0x8], R5 ;  /* 0x00000805040075a7 */ /* 0x0002a600080011ff */
[----:B--2---:R-:W-:Y:S05]  /*8a10*/  @!P0 NANOSLEEP.SYNCS 0x989680 ;  /* 0x009896800000895d */ /* 0x004fea0003900000 */
[----:B------:R-:W2:Y:S02]  /*8a20*/  @!P0 SYNCS.PHASECHK.TRANS64 P0, [R4+URZ+0x8], R5 ;  /* 0x00000805040085a7 */ /* 0x000ea400080010ff */
[----:B--2---:R-:W-:Y:S05]  /*8a30*/  @!P0 BRA `(.L_x_76) ;  /* 0xfffffffc00ec8947 */ /* 0x004fea000383ffff */
[----:B------:R-:W-:Y:S05]  /*8a40*/  BRA `(.L_x_75) ;  /* 0xffffffac00907947 */ /* 0x000fea000383ffff */
.L_x_78:
[----:B------:R-:W-:Y:S01]  /*8a50*/  BSSY B0, `(.L_x_190) ;  /* 0x0000006000007945 */ /* 0x000fe20003800000 */
[----:B------:R-:W-:-:S07]  /*8a60*/  MOV R15, 0xffffffff ;  /* 0xffffffff000f7802 */ /* 0x000fce0000000f00 */
[----:B-1---5:R-:W-:Y:S05]  /*8a70*/  WARPSYNC.COLLECTIVE R15, `(.L_x_191) ;  /* 0x000000000f0c7348 */ /* 0x022fea0003c00000 */
[----:B------:R-:W-:Y:S02]  /*8a80*/  ELECT P6, UR79, PT ;  /* 0x00000000004f782f */ /* 0x000fe400038c0000 */
[----:B------:R-:W-:Y:S01]  /*8a90*/  MOV R14, UR79 ;  /* 0x0000004f000e7c02 */ /* 0x000fe20008000f00 */
[----:B-1---5:R-:W-:Y:S10]  /*8aa0*/  ENDCOLLECTIVE ;  /* 0x000000000000791b */ /* 0x022ff40003800000 */
.L_x_191:
[----:B------:R-:W-:Y:S05]  /*8ab0*/  BSYNC B0 ;  /* 0x0000000000007941 */ /* 0x000fea0003800000 */
.L_x_190:
[----:B------:R-:W-:Y:S05]  /*8ac0*/  BRA `(.L_x_192) ;  /* 0xffffffac00c07947 */ /* 0x000fea000383ffff */
.L_x_80:
[----:B-1----:R-:W-:-:S04]  /*8ad0*/  MOV R2, UR6 ;  /* 0x0000000600027c02 */ /* 0x002fc80008000f00 */
[----:B------:R1:W2:Y:S03]  /*8ae0*/  SYNCS.PHASECHK.TRANS64.TRYWAIT P0, [R2+URZ+0x8], R3 ;  /* 0x00000803020075a7 */ /* 0x0002a600080011ff */
[----:B--2---:R-:W-:Y:S05]  /*8af0*/  @!P0 NANOSLEEP.SYNCS 0x989680 ;  /* 0x009896800000895d */ /* 0x004fea0003900000 */
[----:B------:R-:W2:Y:S02]  /*8b00*/  @!P0 SYNCS.PHASECHK.TRANS64 P0, [R2+URZ+0x8], R3 ;  /* 0x00000803020085a7 */ /* 0x000ea400080010ff */
[----:B--2---:R-:W-:Y:S05]  /*8b10*/  @!P0 BRA `(.L_x_80) ;  /* 0xfffffffc00ec8947 */ /* 0x004fea000383ffff */
[----:B------:R-:W-:Y:S05]  /*8b20*/  BRA `(.L_x_79) ;  /* 0xffffffac00c47947 */ /* 0x000fea000383ffff */
.L_x_81:
[----:B-1----:R1:W2:Y:S02]  /*8b30*/  SYNCS.PHASECHK.TRANS64.TRYWAIT P0, [R0+URZ+0x150], R4 ;  /* 0x00015004000075a7 */ /* 0x0022a400080011ff */
[----:B--2---:R-:W-:Y:S05]  /*8b40*/  @!P0 NANOSLEEP.SYNCS 0x989680 ;  /* 0x009896800000895d */ /* 0x004fea0003900000 */
[----:B------:R-:W2:Y:S02]  /*8b50*/  @!P0 SYNCS.PHASECHK.TRANS64 P0, [R0+URZ+0x150], R4 ;  /* 0x00015004000085a7 */ /* 0x000ea400080010ff */
[----:B--2---:R-:W-:Y:S05]  /*8b60*/  @!P0 BRA `(.L_x_81) ;  /* 0xfffffffc00f08947 */ /* 0x004fea000383ffff */
[----:B------:R-:W-:Y:S05]  /*8b70*/  BRA `(.L_x_193) ;  /* 0xffffffb000b07947 */ /* 0x000fea000383ffff */
.L_x_83:
[----:B------:R-:W-:-:S07]  /*8b80*/  MOV R0, UR9 ;  /* 0x0000000900007c02 */ /* 0x000fce0008000f00 */
.L_x_194:
[----:B-1----:R1:W2:Y:S02]  /*8b90*/  SYNCS.PHASECHK.TRANS64.TRYWAIT P0, [R0+URZ+0x190], R4 ;  /* 0x00019004000075a7 */ /* 0x0022a400080011ff */
[----:B--2---:R-:W-:Y:S05]  /*8ba0*/  @!P0 NANOSLEEP.SYNCS 0x989680 ;  /* 0x009896800000895d */ /* 0x004fea0003900000 */
[----:B------:R-:W2:Y:S02]  /*8bb0*/  @!P0 SYNCS.PHASECHK.TRANS64 P0, [R0+URZ+0x190], R4 ;  /* 0x00019004000085a7 */ /* 0x000ea400080010ff */
[----:B--2---:R-:W-:Y:S05]  /*8bc0*/  @!P0 BRA `(.L_x_194) ;  /* 0xfffffffc00f08947 */ /* 0x004fea000383ffff */
[----:B------:R-:W-:Y:S05]  /*8bd0*/  BRA `(.L_x_195) ;  /* 0xffffffb000fc7947 */ /* 0x000fea000383ffff */
.L_x_86:
[----:B------:R-:W-:Y:S07]  /*8be0*/  MOV R0, UR8 ;  /* 0x0000000800007c02 */ /* 0x000fee0008000f00 */
.L_x_196:
[----:B-1----:R1:W2:Y:S02]  /*8bf0*/  SYNCS.PHASECHK.TRANS64.TRYWAIT P0, [R0+URZ], R4 ;  /* 0x00000004000075a7 */ /* 0x0022a400080011ff */
[----:B--2---:R-:W-:Y:S05]  /*8c00*/  @!P0 NANOSLEEP.SYNCS 0x989680 ;  /* 0x009896800000895d */ /* 0x004fea0003900000 */
[----:B------:R-:W2:Y:S02]  /*8c10*/  @!P0 SYNCS.PHASECHK.TRANS64 P0, [R0+URZ], R4 ;  /* 0x00000004000085a7 */ /* 0x000ea400080010ff */
[----:B--2---:R-:W-:Y:S05]  /*8c20*/  @!P0 BRA `(.L_x_196) ;  /* 0xfffffffc00f08947 */ /* 0x004fea000383ffff */
[----:B------:R-:W-:Y:S05]  /*8c30*/  BRA `(.L_x_85) ;  /* 0xffffffb400107947 */ /* 0x000fea000383ffff */
.L_x_90:
[----:B-1----:R-:W-:-:S07]  /*8c40*/  MOV R0, UR8 ;  /* 0x0000000800007c02 */ /* 0x002fce0008000f00 */
.L_x_197:
[----:B-1----:R1:W2:Y:S02]  /*8c50*/  SYNCS.PHASECHK.TRANS64.TRYWAIT P0, [R0+URZ], R2 ;  /* 0x00000002000075a7 */ /* 0x0022a400080011ff */
[----:B--2---:R-:W-:Y:S05]  /*8c60*/  @!P0 NANOSLEEP.SYNCS 0x989680 ;  /* 0x009896800000895d */ /* 0x004fea0003900000 */
[----:B------:R-:W2:Y:S02]  /*8c70*/  @!P0 SYNCS.PHASECHK.TRANS64 P0, [R0+URZ], R2 ;  /* 0x00000002000085a7 */ /* 0x000ea400080010ff */
[----:B--2---:R-:W-:Y:S05]  /*8c80*/  @!P0 BRA `(.L_x_197) ;  /* 0xfffffffc00f08947 */ /* 0x004fea000383ffff */
[----:B------:R-:W-:Y:S05]  /*8c90*/  BRA `(.L_x_198) ;  /* 0xffffffb800047947 */ /* 0x000fea000383ffff */
.L_x_91:
[----:B------:R-:W-:-:S07]  /*8ca0*/  MOV R0, UR8 ;  /* 0x0000000800007c02 */ /* 0x000fce0008000f00 */
.L_x_199:
[----:B-1----:R1:W2:Y:S02]  /*8cb0*/  SYNCS.PHASECHK.TRANS64.TRYWAIT P0, [R0+URZ], R3 ;  /* 0x00000003000075a7 */ /* 0x0022a400080011ff */
[----:B--2---:R-:W-:Y:S05]  /*8cc0*/  @!P0 NANOSLEEP.SYNCS 0x989680 ;  /* 0x009896800000895d */ /* 0x004fea0003900000 */
[----:B------:R-:W2:Y:S02]  /*8cd0*/  @!P0 SYNCS.PHASECHK.TRANS64 P0, [R0+URZ], R3 ;  /* 0x00000003000085a7 */ /* 0x000ea400080010ff */
[----:B--2---:R-:W-:Y:S05]  /*8ce0*/  @!P0 BRA `(.L_x_199) ;  /* 0xfffffffc00f08947 */ /* 0x004fea000383ffff */
[----:B------:R-:W-:Y:S05]  /*8cf0*/  BRA `(.L_x_200) ;  /* 0xffffffb800107947 */ /* 0x000fea000383ffff */
.L_x_92:
[----:B------:R-:W-:-:S07]  /*8d00*/  MOV R0, UR8 ;  /* 0x0000000800007c02 */ /* 0x000fce0008000f00 */
.L_x_201:
[----:B-1----:R1:W2:Y:S02]  /*8d10*/  SYNCS.PHASECHK.TRANS64.TRYWAIT P0, [R0+URZ], R3 ;  /* 0x00000003000075a7 */ /* 0x0022a400080011ff */
[----:B--2---:R-:W-:Y:S05]  /*8d20*/  @!P0 NANOSLEEP.SYNCS 0x989680 ;  /* 0x009896800000895d */ /* 0x004fea0003900000 */
[----:B------:R-:W2:Y:S02]  /*8d30*/  @!P0 SYNCS.PHASECHK.TRANS64 P0, [R0+URZ], R3 ;  /* 0x00000003000085a7 */ /* 0x000ea400080010ff */
[----:B--2---:R-:W-:Y:S05]  /*8d40*/  @!P0 BRA `(.L_x_201) ;  /* 0xfffffffc00f08947 */ /* 0x004fea000383ffff */
[----:B------:R-:W-:Y:S05]  /*8d50*/  BRA `(.L_x_202) ;  /* 0xffffffb8001c7947 */ /* 0x000fea000383ffff */
.L_x_95:
[----:B------:R-:W-:-:S07]  /*8d60*/  MOV R0, UR7 ;  /* 0x0000000700007c02 */ /* 0x000fce0008000f00 */
.L_x_203:
[----:B-1----:R1:W2:Y:S02]  /*8d70*/  SYNCS.PHASECHK.TRANS64.TRYWAIT P1, [R0+URZ+0x1d0], R2 ;  /* 0x0001d002000075a7 */ /* 0x0022a400080211ff */
[----:B--2---:R-:W-:Y:S05]  /*8d80*/  @!P1 NANOSLEEP.SYNCS 0x989680 ;  /* 0x009896800000995d */ /* 0x004fea0003900000 */
[----:B------:R-:W2:Y:S02]  /*8d90*/  @!P1 SYNCS.PHASECHK.TRANS64 P1, [R0+URZ+0x1d0], R2 ;  /* 0x0001d002000095a7 */ /* 0x000ea400080210ff */
[----:B--2---:R-:W-:Y:S05]  /*8da0*/  @!P1 BRA `(.L_x_203) ;  /* 0xfffffffc00f09947 */ /* 0x004fea000383ffff */
[----:B------:R-:W-:Y:S05]  /*8db0*/  BRA `(.L_x_204) ;  /* 0xffffffb800687947 */ /* 0x000fea000383ffff */
.L_x_100:
[----:B--2---:R2:W4:Y:S02]  /*8dc0*/  SYNCS.PHASECHK.TRANS64.TRYWAIT P0, [R0+URZ+0x150], R2 ;  /* 0x00015002000075a7 */ /* 0x00452400080011ff */
[----:B----4-:R-:W-:Y:S05]  /*8dd0*/  @!P0 NANOSLEEP.SYNCS 0x989680 ;  /* 0x009896800000895d */ /* 0x010fea0003900000 */
[----:B------:R-:W4:Y:S02]  /*8de0*/  @!P0 SYNCS.PHASECHK.TRANS64 P0, [R0+URZ+0x150], R2 ;  /* 0x00015002000085a7 */ /* 0x000f2400080010ff */
[----:B----4-:R-:W-:Y:S05]  /*8df0*/  @!P0 BRA `(.L_x_100) ;  /* 0xfffffffc00f08947 */ /* 0x010fea000383ffff */
[----:B------:R-:W-:Y:S05]  /*8e00*/  BRA `(.L_x_205) ;  /* 0xffffffbc006c7947 */ /* 0x000fea000383ffff */
.L_x_103:
[----:B------:R-:W-:Y:S07]  /*8e10*/  MOV R0, UR6 ;  /* 0x0000000600007c02 */ /* 0x000fee0008000f00 */
.L_x_206:
[----:B--2---:R2:W4:Y:S02]  /*8e20*/  SYNCS.PHASECHK.TRANS64.TRYWAIT P0, [R0+URZ+0x148], R2 ;  /* 0x00014802000075a7 */ /* 0x00452400080011ff */
[----:B----4-:R-:W-:Y:S05]  /*8e30*/  @!P0 NANOSLEEP.SYNCS 0x989680 ;  /* 0x009896800000895d */ /* 0x010fea0003900000 */
[----:B------:R-:W4:Y:S02]  /*8e40*/  @!P0 SYNCS.PHASECHK.TRANS64 P0, [R0+URZ+0x148], R2 ;  /* 0x00014802000085a7 */ /* 0x000f2400080010ff */
[----:B----4-:R-:W-:Y:S05]  /*8e50*/  @!P0 BRA `(.L_x_206) ;  /* 0xfffffffc00f08947 */ /* 0x010fea000383ffff */
[----:B------:R-:W-:Y:S05]  /*8e60*/  BRA `(.L_x_102) ;  /* 0xffffffc0004c7947 */ /* 0x000fea000383ffff */
.L_x_106:
[----:B------:R-:W-:Y:S07]  /*8e70*/  MOV R0, UR15 ;  /* 0x0000000f00007c02 */ /* 0x000fee0008000f00 */
.L_x_207:
[----:B-1----:R1:W2:Y:S02]  /*8e80*/  SYNCS.PHASECHK.TRANS64.TRYWAIT P0, [R0+URZ+0x128], R9 ;  /* 0x00012809000075a7 */ /* 0x0022a400080011ff */
[----:B--2---:R-:W-:Y:S05]  /*8e90*/  @!P0 NANOSLEEP.SYNCS 0x989680 ;  /* 0x009896800000895d */ /* 0x004fea0003900000 */
[----:B------:R-:W2:Y:S02]  /*8ea0*/  @!P0 SYNCS.PHASECHK.TRANS64 P0, [R0+URZ+0x128], R9 ;  /* 0x00012809000085a7 */ /* 0x000ea400080010ff */
[----:B--2---:R-:W-:Y:S05]  /*8eb0*/  @!P0 BRA `(.L_x_207) ;  /* 0xfffffffc00f08947 */ /* 0x004fea000383ffff */
[----:B------:R-:W-:Y:S05]  /*8ec0*/  BRA `(.L_x_208) ;  /* 0xffffffc000c47947 */ /* 0x000fea000383ffff */
.L_x_107:
[----:B------:R-:W-:Y:S07]  /*8ed0*/  MOV R0, UR13 ;  /* 0x0000000d00007c02 */ /* 0x000fee0008000f00 */
.L_x_209:
[----:B-1----:R1:W2:Y:S02]  /*8ee0*/  SYNCS.PHASECHK.TRANS64.TRYWAIT P0, [R0+URZ+0x128], R14 ;  /* 0x0001280e000075a7 */ /* 0x0022a400080011ff */
[----:B--2---:R-:W-:Y:S05]  /*8ef0*/  @!P0 NANOSLEEP.SYNCS 0x989680 ;  /* 0x009896800000895d */ /* 0x004fea0003900000 */
[----:B------:R-:W2:Y:S02]  /*8f00*/  @!P0 SYNCS.PHASECHK.TRANS64 P0, [R0+URZ+0x128], R14 ;  /* 0x0001280e000085a7 */ /* 0x000ea400080010ff */
[----:B--2---:R-:W-:Y:S05]  /*8f10*/  @!P0 BRA `(.L_x_209) ;  /* 0xfffffffc00f08947 */ /* 0x004fea000383ffff */
[----:B------:R-:W-:Y:S05]  /*8f20*/  BRA `(.L_x_210) ;  /* 0xffffffc400807947 */ /* 0x000fea000383ffff */
.L_x_109:
[----:B------:R-:W-:-:S07]  /*8f30*/  MOV R0, UR4 ;  /* 0x0000000400007c02 */ /* 0x000fce0008000f00 */
.L_x_211:
[----:B-1----:R1:W4:Y:S02]  /*8f40*/  SYNCS.PHASECHK.TRANS64.TRYWAIT P0, [R0+URZ], R2 ;  /* 0x00000002000075a7 */ /* 0x00232400080011ff */
[----:B----4-:R-:W-:Y:S05]  /*8f50*/  @!P0 NANOSLEEP.SYNCS 0x989680 ;  /* 0x009896800000895d */ /* 0x010fea0003900000 */
[----:B------:R-:W4:Y:S02]  /*8f60*/  @!P0 SYNCS.PHASECHK.TRANS64 P0, [R0+URZ], R2 ;  /* 0x00000002000085a7 */ /* 0x000f2400080010ff */
[----:B----4-:R-:W-:Y:S05]  /*8f70*/  @!P0 BRA `(.L_x_211) ;  /* 0xfffffffc00f08947 */ /* 0x010fea000383ffff */
[----:B------:R-:W-:Y:S05]  /*8f80*/  BRA `(.L_x_212) ;  /* 0xffffffc800287947 */ /* 0x000fea000383ffff */
.L_x_110:
[----:B------:R-:W-:-:S07]  /*8f90*/  MOV R0, UR4 ;  /* 0x0000000400007c02 */ /* 0x000fce0008000f00 */
.L_x_213:
[----:B-1----:R1:W4:Y:S02]  /*8fa0*/  SYNCS.PHASECHK.TRANS64.TRYWAIT P0, [R0+URZ], R2 ;  /* 0x00000002000075a7 */ /* 0x00232400080011ff */
[----:B----4-:R-:W-:Y:S05]  /*8fb0*/  @!P0 NANOSLEEP.SYNCS 0x989680 ;  /* 0x009896800000895d */ /* 0x010fea0003900000 */
[----:B------:R-:W4:Y:S02]  /*8fc0*/  @!P0 SYNCS.PHASECHK.TRANS64 P0, [R0+URZ], R2 ;  /* 0x00000002000085a7 */ /* 0x000f2400080010ff */
[----:B----4-:R-:W-:Y:S05]  /*8fd0*/  @!P0 BRA `(.L_x_213) ;  /* 0xfffffffc00f08947 */ /* 0x010fea000383ffff */
[----:B------:R-:W-:Y:S05]  /*8fe0*/  BRA `(.L_x_214) ;  /* 0xffffffc800347947 */ /* 0x000fea000383ffff */
.L_x_112:
[----:B--2---:R2:W4:Y:S02]  /*8ff0*/  SYNCS.PHASECHK.TRANS64.TRYWAIT P0, [R0+URZ+0x150], R2 ;  /* 0x00015002000075a7 */ /* 0x00452400080011ff */
[----:B----4-:R-:W-:Y:S05]  /*9000*/  @!P0 NANOSLEEP.SYNCS 0x989680 ;  /* 0x009896800000895d */ /* 0x010fea0003900000 */
[----:B------:R-:W4:Y:S02]  /*9010*/  @!P0 SYNCS.PHASECHK.TRANS64 P0, [R0+URZ+0x150], R2 ;  /* 0x00015002000085a7 */ /* 0x000f2400080010ff */
[----:B----4-:R-:W-:Y:S05]  /*9020*/  @!P0 BRA `(.L_x_112) ;  /* 0xfffffffc00f08947 */ /* 0x010fea000383ffff */
[----:B------:R-:W-:Y:S05]  /*9030*/  BRA `(.L_x_215) ;  /* 0xffffffcc00387947 */ /* 0x000fea000383ffff */
.L_x_124:
[----:B-1----:R1:W2:Y:S02]  /*9040*/  SYNCS.PHASECHK.TRANS64.TRYWAIT P1, [R0+URZ+0x110], R4 ;  /* 0x00011004000075a7 */ /* 0x0022a400080211ff */
[----:B--2---:R-:W-:Y:S05]  /*9050*/  @!P1 NANOSLEEP.SYNCS 0x989680 ;  /* 0x009896800000995d */ /* 0x004fea0003900000 */
[----:B------:R-:W2:Y:S02]  /*9060*/  @!P1 SYNCS.PHASECHK.TRANS64 P1, [R0+URZ+0x110], R4 ;  /* 0x00011004000095a7 */ /* 0x000ea400080210ff */
[----:B--2---:R-:W-:Y:S05]  /*9070*/  @!P1 BRA `(.L_x_124) ;  /* 0xfffffffc00f09947 */ /* 0x004fea000383ffff */
[----:B------:R-:W-:Y:S05]  /*9080*/  BRA `(.L_x_123) ;  /* 0xffffffd800c07947 */ /* 0x000fea000383ffff */
.L_x_126:
[----:B-1----:R1:W4:Y:S02]  /*9090*/  SYNCS.PHASECHK.TRANS64.TRYWAIT P0, [R79+URZ+0x170], R3 ;  /* 0x000170034f0075a7 */ /* 0x00232400080011ff */
[----:B----4-:R-:W-:Y:S05]  /*90a0*/  @!P0 NANOSLEEP.SYNCS 0x989680 ;  /* 0x009896800000895d */ /* 0x010fea0003900000 */
[----:B------:R-:W4:Y:S02]  /*90b0*/  @!P0 SYNCS.PHASECHK.TRANS64 P0, [R79+URZ+0x170], R3 ;  /* 0x000170034f0085a7 */ /* 0x000f2400080010ff */
[----:B----4-:R-:W-:Y:S05]  /*90c0*/  @!P0 BRA `(.L_x_126) ;  /* 0xfffffffc00f08947 */ /* 0x010fea000383ffff */
[----:B------:R-:W-:Y:S05]  /*90d0*/  BRA `(.L_x_125) ;  /* 0xffffffd800f07947 */ /* 0x000fea000383ffff */
.L_x_137:
[----:B-1----:R1:W2:Y:S02]  /*90e0*/  SYNCS.PHASECHK.TRANS64.TRYWAIT P0, [R3+URZ+0x110], R86 ;  /* 0x00011056030075a7 */ /* 0x0022a400080011ff */
[----:B--2---:R-:W-:Y:S05]  /*90f0*/  @!P0 NANOSLEEP.SYNCS 0x989680 ;  /* 0x009896800000895d */ /* 0x004fea0003900000 */
[----:B------:R-:W2:Y:S02]  /*9100*/  @!P0 SYNCS.PHASECHK.TRANS64 P0, [R3+URZ+0x110], R86 ;  /* 0x00011056030085a7 */ /* 0x000ea400080010ff */
[----:B--2---:R-:W-:Y:S05]  /*9110*/  @!P0 BRA `(.L_x_137) ;  /* 0xfffffffc00f08947 */ /* 0x004fea000383ffff */
[----:B------:R-:W-:Y:S05]  /*9120*/  BRA `(.L_x_136) ;  /* 0xffffffe400147947 */ /* 0x000fea000383ffff */
        .weak           $__internal_0_$__cuda_sm10x_tcgen05_guardrail_trap_col_being_dealloced_not_returned_by_alloc
        .type           $__internal_0_$__cuda_sm10x_tcgen05_guardrail_trap_col_being_dealloced_not_returned_by_alloc,@function
        .size           $__internal_0_$__cuda_sm10x_tcgen05_guardrail_trap_col_being_dealloced_not_returned_by_alloc,($__internal_1_$__cuda_sm10x_tcgen05_guardrail_trap_phase_invalid_during_alloc - $__internal_0_$__cuda_sm10x_tcgen05_guardrail_trap_col_being_dealloced_not_returned_by_alloc)
$__internal_0_$__cuda_sm10x_tcgen05_guardrail_trap_col_being_dealloced_not_returned_by_alloc:
[----:B------:R-:W-:Y:S05]  /*9130*/  BPT.TRAP 0x1 ;  /* 0x000000040000795c */ /* 0x000fea0000300000 */
[----:B------:R-:W-:-:S04]  /*9140*/  HFMA2 R3, -RZ, RZ, 0, 0 ;  /* 0x00000000ff037431 */ /* 0x000fc800000001ff */
[----:B------:R-:W-:Y:S05]  /*9150*/  RET.REL.NODEC R2 `(_ZN7cutlass13device_kernelINS_4gemm6kernel13GemmUniversalIN4cute5tupleIJiiiiEEENS1_10collective13CollectiveMmaINS1_35MainloopSm100TmaUmmaWarpSpecializedILi17ELi2ELi4ENS5_IJNS4_1CILi2EEENSA_ILi1EEESC_EEEEENS5_IJNSA_ILi128EEENSA_ILi64EEESG_EEENS_6half_tENS5_IJlSC_lEEESI_SJ_NS4_8TiledMMAINS4_8MMA_AtomIJNS4_26SM100_MMA_F16BF16_2x1SM_SSISI_SI_fLi128ELi64ELNS4_4UMMA5MajorE0ELSO_0ELNSN_7ScaleInE0ELSP_0EEEEEENS4_6LayoutINS5_IJSC_SC_SC_EEENS5_IJNSA_ILi0EEESU_SU_EEEEENS5_IJNS4_10UnderscoreESX_SX_EEEEENS4_18SM100_TMA_2SM_LOADENS4_14ComposedLayoutINS4_7SwizzleILi3ELi4ELi3EEENS4_18smem_ptr_flag_bitsILi16EEENSS_INS5_IJNSA_ILi8EEESG_EEENS5_IJSG_SC_EEEEEEEvNS4_8identityES10_S1A_vS1B_EENS_8epilogue10collective18CollectiveEpilogueINS1D_23Sm100TmaWarpSpecializedILi3ELi2ELi16ELb1ELb0EEEJNS5_IJSG_SG_SG_EEENS5_IJNSS_ISG_SC_EENSS_INS5_IJNSA_ILi16EEESB_EEENS5_IJSC_NSA_ILi32EEEEEEEEEEESI_SJ_SI_SJ_NS1D_6fusion15FusionCallbacksIS1H_NS1Q_23LinCombPerRowBiasEltActINS1D_6thread4ReLuESI_fSI_SI_fLi8ELNS_15FloatRoundStyleE2EEES1I_S1P_JEEENS4_5SM1004TMEM4LOAD26SM100_TMEM_LOAD_32dp32b16xENS4_13SM90_TMA_LOADENS11_INS12_ILi1ELi4ELi3EEES15_NSS_INS5_IJS16_S1K_EEENS5_IJS1K_SC_EEEEEEENS4_39AutoVectorizingCopyWithAssumedAlignmentILi128EEENS4_14SM90_TMA_STOREES27_S29_S29_EEEvvEEEEvNT_6ParamsE) ;  /* 0xffffff6c02a87950 */ /* 0x000fea0003c3ffff */
        .weak           $__internal_1_$__cuda_sm10x_tcgen05_guardrail_trap_phase_invalid_during_alloc
        .type           $__internal_1_$__cuda_sm10x_tcgen05_guardrail_trap_phase_invalid_during_alloc,@function
        .size           $__internal_1_$__cuda_sm10x_tcgen05_guardrail_trap_phase_invalid_during_alloc,($__internal_2_$__cuda_sm10x_tcgen05_guardrail_trap_unallocated_columns_being_dealloced - $__internal_1_$__cuda_sm10x_tcgen05_guardrail_trap_phase_invalid_during_alloc)
$__internal_1_$__cuda_sm10x_tcgen05_guardrail_trap_phase_invalid_during_alloc:
[----:B------:R-:W-:Y:S05]  /*9160*/  BPT.TRAP 0x1 ;  /* 0x000000040000795c */ /* 0x000fea0000300000 */
[----:B------:R-:W-:-:S04]  /*9170*/  MOV R3, 0x0 ;  /* 0x0000000000037802 */ /* 0x000fc80000000f00 */
[----:B------:R-:W-:Y:S05]  /*9180*/  RET.REL.NODEC R2 `(_ZN7cutlass13device_kernelINS_4gemm6kernel13GemmUniversalIN4cute5tupleIJiiiiEEENS1_10collective13CollectiveMmaINS1_35MainloopSm100TmaUmmaWarpSpecializedILi17ELi2ELi4ENS5_IJNS4_1CILi2EEENSA_ILi1EEESC_EEEEENS5_IJNSA_ILi128EEENSA_ILi64EEESG_EEENS_6half_tENS5_IJlSC_lEEESI_SJ_NS4_8TiledMMAINS4_8MMA_AtomIJNS4_26SM100_MMA_F16BF16_2x1SM_SSISI_SI_fLi128ELi64ELNS4_4UMMA5MajorE0ELSO_0ELNSN_7ScaleInE0ELSP_0EEEEEENS4_6LayoutINS5_IJSC_SC_SC_EEENS5_IJNSA_ILi0EEESU_SU_EEEEENS5_IJNS4_10UnderscoreESX_SX_EEEEENS4_18SM100_TMA_2SM_LOADENS4_14ComposedLayoutINS4_7SwizzleILi3ELi4ELi3EEENS4_18smem_ptr_flag_bitsILi16EEENSS_INS5_IJNSA_ILi8EEESG_EEENS5_IJSG_SC_EEEEEEEvNS4_8identityES10_S1A_vS1B_EENS_8epilogue10collective18CollectiveEpilogueINS1D_23Sm100TmaWarpSpecializedILi3ELi2ELi16ELb1ELb0EEEJNS5_IJSG_SG_SG_EEENS5_IJNSS_ISG_SC_EENSS_INS5_IJNSA_ILi16EEESB_EEENS5_IJSC_NSA_ILi32EEEEEEEEEEESI_SJ_SI_SJ_NS1D_6fusion15FusionCallbacksIS1H_NS1Q_23LinCombPerRowBiasEltActINS1D_6thread4ReLuESI_fSI_SI_fLi8ELNS_15FloatRoundStyleE2EEES1I_S1P_JEEENS4_5SM1004TMEM4LOAD26SM100_TMEM_LOAD_32dp32b16xENS4_13SM90_TMA_LOADENS11_INS12_ILi1ELi4ELi3EEES15_NSS_INS5_IJS16_S1K_EEENS5_IJS1K_SC_EEEEEEENS4_39AutoVectorizingCopyWithAssumedAlignmentILi128EEENS4_14SM90_TMA_STOREES27_S29_S29_EEEvvEEEEvNT_6ParamsE) ;  /* 0xffffff6c029c7950 */ /* 0x000fea0003c3ffff */
        .weak           $__internal_2_$__cuda_sm10x_tcgen05_guardrail_trap_unallocated_columns_being_dealloced
        .type           $__internal_2_$__cuda_sm10x_tcgen05_guardrail_trap_unallocated_columns_being_dealloced,@function
        .size           $__internal_2_$__cuda_sm10x_tcgen05_guardrail_trap_unallocated_columns_being_dealloced,(.L_x_217 - $__internal_2_$__cuda_sm10x_tcgen05_guardrail_trap_unallocated_columns_being_dealloced)
$__internal_2_$__cuda_sm10x_tcgen05_guardrail_trap_unallocated_columns_being_dealloced:
[----:B------:R-:W-:Y:S05]  /*9190*/  BPT.TRAP 0x1 ;  /* 0x000000040000795c */ /* 0x000fea0000300000 */
[----:B------:R-:W-:-:S04]  /*91a0*/  HFMA2 R3, -RZ, RZ, 0, 0 ;  /* 0x00000000ff037431 */ /* 0x000fc800000001ff */
[----:B------:R-:W-:Y:S05]  /*91b0*/  RET.REL.NODEC R2 `(_ZN7cutlass13device_kernelINS_4gemm6kernel13GemmUniversalIN4cute5tupleIJiiiiEEENS1_10collective13CollectiveMmaINS1_35MainloopSm100TmaUmmaWarpSpecializedILi17ELi2ELi4ENS5_IJNS4_1CILi2EEENSA_ILi1EEESC_EEEEENS5_IJNSA_ILi128EEENSA_ILi64EEESG_EEENS_6half_tENS5_IJlSC_lEEESI_SJ_NS4_8TiledMMAINS4_8MMA_AtomIJNS4_26SM100_MMA_F16BF16_2x1SM_SSISI_SI_fLi128ELi64ELNS4_4UMMA5MajorE0ELSO_0ELNSN_7ScaleInE0ELSP_0EEEEEENS4_6LayoutINS5_IJSC_SC_SC_EEENS5_IJNSA_ILi0EEESU_SU_EEEEENS5_IJNS4_10UnderscoreESX_SX_EEEEENS4_18SM100_TMA_2SM_LOADENS4_14ComposedLayoutINS4_7SwizzleILi3ELi4ELi3EEENS4_18smem_ptr_flag_bitsILi16EEENSS_INS5_IJNSA_ILi8EEESG_EEENS5_IJSG_SC_EEEEEEEvNS4_8identityES10_S1A_vS1B_EENS_8epilogue10collective18CollectiveEpilogueINS1D_23Sm100TmaWarpSpecializedILi3ELi2ELi16ELb1ELb0EEEJNS5_IJSG_SG_SG_EEENS5_IJNSS_ISG_SC_EENSS_INS5_IJNSA_ILi16EEESB_EEENS5_IJSC_NSA_ILi32EEEEEEEEEEESI_SJ_SI_SJ_NS1D_6fusion15FusionCallbacksIS1H_NS1Q_23LinCombPerRowBiasEltActINS1D_6thread4ReLuESI_fSI_SI_fLi8ELNS_15FloatRoundStyleE2EEES1I_S1P_JEEENS4_5SM1004TMEM4LOAD26SM100_TMEM_LOAD_32dp32b16xENS4_13SM90_TMA_LOADENS11_INS12_ILi1ELi4ELi3EEES15_NSS_INS5_IJS16_S1K_EEENS5_IJS1K_SC_EEEEEEENS4_39AutoVectorizingCopyWithAssumedAlignmentILi128EEENS4_14SM90_TMA_STOREES27_S29_S29_EEEvvEEEEvNT_6ParamsE) ;  /* 0xffffff6c02907950 */ /* 0x000fea0003c3ffff */
.L_x_216:
[----:B------:R-:W-:-:S00]  /*91c0*/  BRA `(.L_x_216) ;  /* 0xfffffffc00fc7947 */ /* 0x000fc0000383ffff */
[----:B------:R-:W-:-:S00]  /*91d0*/  NOP ;  /* 0x0000000000007918 */ /* 0x000fc00000000000 */
        /* <DEDUP_REMOVED lines=10> */
.L_x_217:


//--------------------- .nv.global.init           --------------------------
	.section	.nv.global.init,"aw",@progbits
.nv.global.init:
	.type		$str$27,@object
	.size		$str$27,($str$28 - $str$27)
$str$27:
        /*0000*/ 	.byte	0x28, 0x61, 0x64, 0x64, 0x72, 0x65, 0x73, 0x73, 0x20, 0x26, 0x20, 0x6d, 0x61, 0x73, 0x6b, 0x29
        /*0010*/ 	.byte	0x20, 0x3d, 0x3d, 0x20, 0x30, 0x00
	.type		$str$28,@object
	.size		$str$28,($str$26 - $str$28)
$str$28:
        /*0016*/ 	.byte	0x2f, 0x74, 0x6d, 0x70, 0x2f, 0x63, 0x75, 0x74, 0x6c, 0x61, 0x73, 0x73, 0x5f, 0x73, 0x77, 0x65
        /*0026*/ 	.byte	0x65, 0x70, 0x5f, 0x73, 0x72, 0x63, 0x2f, 0x69, 0x6e, 0x63, 0x6c, 0x75, 0x64, 0x65, 0x2f, 0x63
        /*0036*/ 	.byte	0x75, 0x74, 0x65, 0x2f, 0x70, 0x6f, 0x69, 0x6e, 0x74, 0x65, 0x72, 0x5f, 0x66, 0x6c, 0x61, 0x67
        /*0046*/ 	.byte	0x67, 0x65, 0x64, 0x2e, 0x68, 0x70, 0x70, 0x00
	.type		$str$26,@object
	.size		$str$26,($str$25 - $str$26)
$str$26:
        /*004e*/ 	.byte	0x2f, 0x74, 0x6d, 0x70, 0x2f, 0x63, 0x75, 0x74, 0x6c, 0x61, 0x73, 0x73, 0x5f, 0x73, 0x77, 0x65
        /*005e*/ 	.byte	0x65, 0x70, 0x5f, 0x73, 0x72, 0x63, 0x2f, 0x69, 0x6e, 0x63, 0x6c, 0x75, 0x64, 0x65, 0x2f, 0x63
        /*006e*/ 	.byte	0x75, 0x74, 0x65, 0x2f, 0x61, 0x74, 0x6f, 0x6d, 0x2f, 0x63, 0x6f, 0x70, 0x79, 0x5f, 0x74, 0x72
        /*007e*/ 	.byte	0x61, 0x69, 0x74, 0x73, 0x5f, 0x73, 0x6d, 0x31, 0x30, 0x30, 0x2e, 0x68, 0x70, 0x70, 0x00
	.type		$str$25,@object
	.size		$str$25,(__unnamed_1 - $str$25)
$str$25:
        /*008d*/ 	.byte	0x28, 0x28, 0x75, 0x69, 0x6e, 0x74, 0x33, 0x32, 0x5f, 0x74, 0x28, 0x74, 0x68, 0x72, 0x65, 0x61
        /*009d*/ 	.byte	0x64, 0x49, 0x64, 0x78, 0x2e, 0x78, 0x29, 0x20, 0x2f, 0x20, 0x33, 0x32, 0x29, 0x20, 0x25, 0x20
        /*00ad*/ 	.byte	0x34, 0x29, 0x20, 0x3d, 0x3d, 0x20, 0x28, 0x28, 0x28, 0x74, 0x6d, 0x65, 0x6d, 0x5f, 0x61, 0x64
        /*00bd*/ 	.byte	0x64, 0x72, 0x20, 0x3e, 0x3e, 0x20, 0x31, 0x36, 0x29, 0x20, 0x2f, 0x20, 0x33, 0x32, 0x29, 0x20
        /*00cd*/ 	.byte	0x25, 0x20, 0x34, 0x29, 0x00
	.type		__unnamed_1,@object
	.size		__unnamed_1,(__unnamed_2 - __unnamed_1)
__unnamed_1:
        /*00d2*/ 	.byte	0x61, 0x75, 0x74, 0x6f, 0x20, 0x63, 0x75, 0x74, 0x65, 0x3a, 0x3a, 0x61, 0x73, 0x5f, 0x70, 0x6f
        /* <DEDUP_REMOVED lines=24> */
        /*0262*/ 	.byte	0x34, 0x38, 0x3e, 0x3e, 0x3e, 0x3e, 0x5d, 0x00
	.type		__unnamed_2,@object
	.size		__unnamed_2,(.L_2 - __unnamed_2)
__unnamed_2:
        /* <DEDUP_REMOVED lines=40> */
        /*04ea*/ 	.byte	0x3a, 0x3a, 0x43, 0x3c, 0x30, 0x3e, 0x3e, 0x3e, 0x3e, 0x5d, 0x00
.L_2:


//--------------------- .nv.shared._ZN7cutlass13device_kernelINS_4gemm6kernel13GemmUniversalIN4cute5tupleIJiiiiEEENS1_10collective13CollectiveMmaINS1_35MainloopSm100TmaUmmaWarpSpecializedILi17ELi2ELi4ENS5_IJNS4_1CILi2EEENSA_ILi1EEESC_EEEEENS5_IJNSA_ILi128EEENSA_ILi64EEESG_EEENS_6half_tENS5_IJlSC_lEEESI_SJ_NS4_8TiledMMAINS4_8MMA_AtomIJNS4_26SM100_MMA_F16BF16_2x1SM_SSISI_SI_fLi128ELi64ELNS4_4UMMA5MajorE0ELSO_0ELNSN_7ScaleInE0ELSP_0EEEEEENS4_6LayoutINS5_IJSC_SC_SC_EEENS5_IJNSA_ILi0EEESU_SU_EEEEENS5_IJNS4_10UnderscoreESX_SX_EEEEENS4_18SM100_TMA_2SM_LOADENS4_14ComposedLayoutINS4_7SwizzleILi3ELi4ELi3EEENS4_18smem_ptr_flag_bitsILi16EEENSS_INS5_IJNSA_ILi8EEESG_EEENS5_IJSG_SC_EEEEEEEvNS4_8identityES10_S1A_vS1B_EENS_8epilogue10collective18CollectiveEpilogueINS1D_23Sm100TmaWarpSpecializedILi3ELi2ELi16ELb1ELb0EEEJNS5_IJSG_SG_SG_EEENS5_IJNSS_ISG_SC_EENSS_INS5_IJNSA_ILi16EEESB_EEENS5_IJSC_NSA_ILi32EEEEEEEEEEESI_SJ_SI_SJ_NS1D_6fusion15FusionCallbacksIS1H_NS1Q_23LinCombPerRowBiasEltActINS1D_6thread4ReLuESI_fSI_SI_fLi8ELNS_15FloatRoundStyleE2EEES1I_S1P_JEEENS4_5SM1004TMEM4LOAD26SM100_TMEM_LOAD_32dp32b16xENS4_13SM90_TMA_LOADENS11_INS12_ILi1ELi4ELi3EEES15_NSS_INS5_IJS16_S1K_EEENS5_IJS1K_SC_EEEEEEENS4_39AutoVectorizingCopyWithAssumedAlignmentILi128EEENS4_14SM90_TMA_STOREES27_S29_S29_EEEvvEEEEvNT_6ParamsE --------------------------
	.section	.nv.shared._ZN7cutlass13device_kernelINS_4gemm6kernel13GemmUniversalIN4cute5tupleIJiiiiEEENS1_10collective13CollectiveMmaINS1_35MainloopSm100TmaUmmaWarpSpecializedILi17ELi2ELi4ENS5_IJNS4_1CILi2EEENSA_ILi1EEESC_EEEEENS5_IJNSA_ILi128EEENSA_ILi64EEESG_EEENS_6half_tENS5_IJlSC_lEEESI_SJ_NS4_8TiledMMAINS4_8MMA_AtomIJNS4_26SM100_MMA_F16BF16_2x1SM_SSISI_SI_fLi128ELi64ELNS4_4UMMA5MajorE0ELSO_0ELNSN_7ScaleInE0ELSP_0EEEEEENS4_6LayoutINS5_IJSC_SC_SC_EEENS5_IJNSA_ILi0EEESU_SU_EEEEENS5_IJNS4_10UnderscoreESX_SX_EEEEENS4_18SM100_TMA_2SM_LOADENS4_14ComposedLayoutINS4_7SwizzleILi3ELi4ELi3EEENS4_18smem_ptr_flag_bitsILi16EEENSS_INS5_IJNSA_ILi8EEESG_EEENS5_IJSG_SC_EEEEEEEvNS4_8identityES10_S1A_vS1B_EENS_8epilogue10collective18CollectiveEpilogueINS1D_23Sm100TmaWarpSpecializedILi3ELi2ELi16ELb1ELb0EEEJNS5_IJSG_SG_SG_EEENS5_IJNSS_ISG_SC_EENSS_INS5_IJNSA_ILi16EEESB_EEENS5_IJSC_NSA_ILi32EEEEEEEEEEESI_SJ_SI_SJ_NS1D_6fusion15FusionCallbacksIS1H_NS1Q_23LinCombPerRowBiasEltActINS1D_6thread4ReLuESI_fSI_SI_fLi8ELNS_15FloatRoundStyleE2EEES1I_S1P_JEEENS4_5SM1004TMEM4LOAD26SM100_TMEM_LOAD_32dp32b16xENS4_13SM90_TMA_LOADENS11_INS12_ILi1ELi4ELi3EEES15_NSS_INS5_IJS16_S1K_EEENS5_IJS1K_SC_EEEEEEENS4_39AutoVectorizingCopyWithAssumedAlignmentILi128EEENS4_14SM90_TMA_STOREES27_S29_S29_EEEvvEEEEvNT_6ParamsE,"aw",@nobits
	.sectionflags	@""
	.align	16
	.zero		1024


//--------------------- .nv.shared.reserved.0     --------------------------
	.section	.nv.shared.reserved.0,"aw",@nobits
	.weak		__nv_reservedSMEM_offset_0_alias
	.size		__nv_reservedSMEM_offset_0_alias, 0, 64
	.other		__nv_reservedSMEM_offset_0_alias,@"STO_CUDA_RESERVED_SHARED STV_DEFAULT"
__nv_reservedSMEM_offset_0_alias:
	.zero		0
.nv.shared.reserved.0:
	.zero		64
	.weak		__nv_reservedSMEM_tcgen05_partition
	.type		__nv_reservedSMEM_tcgen05_partition,@object
	.size		__nv_reservedSMEM_tcgen05_partition,(.L_0 - __nv_reservedSMEM_tcgen05_partition)
__nv_reservedSMEM_tcgen05_partition:
	.zero		32
.L_0:


//--------------------- .nv.global                --------------------------
	.section	.nv.global,"aw",@nobits
.nv.global:
	.type		_ZN39_INTERNAL_79f0a434_4_k_cu_dfe7e6da_29884cute1_E,@object
	.size		_ZN39_INTERNAL_79f0a434_4_k_cu_dfe7e6da_29884cute1_E,(_ZN39_INTERNAL_79f0a434_4_k_cu_dfe7e6da_29884cuda3std3__45__cpo6cbeginE - _ZN39_INTERNAL_79f0a434_4_k_cu_dfe7e6da_29884cute1_E)
_ZN39_INTERNAL_79f0a434_4_k_cu_dfe7e6da_29884cute1_E:
	.zero		1
	.type		_ZN39_INTERNAL_79f0a434_4_k_cu_dfe7e6da_29884cuda3std3__45__cpo6cbeginE,@object
	.size		_ZN39_INTERNAL_79f0a434_4_k_cu_dfe7e6da_29884cuda3std3__45__cpo6cbeginE,(_ZN39_INTERNAL_79f0a434_4_k_cu_dfe7e6da_29884cuda3std3__48in_placeE - _ZN39_INTERNAL_79f0a434_4_k_cu_dfe7e6da_29884cuda3std3__45__cpo6cbeginE)
_ZN39_INTERNAL_79f0a434_4_k_cu_dfe7e6da_29884cuda3std3__45__cpo6cbeginE:
	.zero		1
	.type		_ZN39_INTERNAL_79f0a434_4_k_cu_dfe7e6da_29884cuda3std3__48in_placeE,@object
	.size		_ZN39_INTERNAL_79f0a434_4_k_cu_dfe7e6da_29884cuda3std3__48in_placeE,(_ZN39_INTERNAL_79f0a434_4_k_cu_dfe7e6da_29884cuda3std6ranges3__45__cpo9iter_moveE - _ZN39_INTERNAL_79f0a434_4_k_cu_dfe7e6da_29884cuda3std3__48in_placeE)
_ZN39_INTERNAL_79f0a434_4_k_cu_dfe7e6da_29884cuda3std3__48in_placeE:
	.zero		1
	.type		_ZN39_INTERNAL_79f0a434_4_k_cu_dfe7e6da_29884cuda3std6ranges3__45__cpo9iter_moveE,@object
	.size		_ZN39_INTERNAL_79f0a434_4_k_cu_dfe7e6da_29884cuda3std6ranges3__45__cpo9iter_moveE,(_ZN39_INTERNAL_79f0a434_4_k_cu_dfe7e6da_29884cuda3std3__45__cpo5beginE - _ZN39_INTERNAL_79f0a434_4_k_cu_dfe7e6da_29884cuda3std6ranges3__45__cpo9iter_moveE)
_ZN39_INTERNAL_79f0a434_4_k_cu_dfe7e6da_29884cuda3std6ranges3__45__cpo9iter_moveE:
	.zero		1
	.type		_ZN39_INTERNAL_79f0a434_4_k_cu_dfe7e6da_29884cuda3std3__45__cpo5beginE,@object
	.size		_ZN39_INTERNAL_79f0a434_4_k_cu_dfe7e6da_29884cuda3std3__45__cpo5beginE,(_ZN39_INTERNAL_79f0a434_4_k_cu_dfe7e6da_29884cuda3std3__441_GLOBAL__N__79f0a434_4_k_cu_dfe7e6da_29886ignoreE - _ZN39_INTERNAL_79f0a434_4_k_cu_dfe7e6da_29884cuda3std3__45__cpo5beginE)
_ZN39_INTERNAL_79f0a434_4_k_cu_dfe7e6da_29884cuda3std3__45__cpo5beginE:
	.zero		1
	.type		_ZN39_INTERNAL_79f0a434_4_k_cu_dfe7e6da_29884cuda3std3__441_GLOBAL__N__79f0a434_4_k_cu_dfe7e6da_29886ignoreE,@object
	.size		_ZN39_INTERNAL_79f0a434_4_k_cu_dfe7e6da_29884cuda3std3__441_GLOBAL__N__79f0a434_4_k_cu_dfe7e6da_29886ignoreE,(_ZN39_INTERNAL_79f0a434_4_k_cu_dfe7e6da_29884cute7productE - _ZN39_INTERNAL_79f0a434_4_k_cu_dfe7e6da_29884cuda3std3__441_GLOBAL__N__79f0a434_4_k_cu_dfe7e6da_29886ignoreE)
_ZN39_INTERNAL_79f0a434_4_k_cu_dfe7e6da_29884cuda3std3__441_GLOBAL__N__79f0a434_4_k_cu_dfe7e6da_29886ignoreE:
	.zero		1
	.type		_ZN39_INTERNAL_79f0a434_4_k_cu_dfe7e6da_29884cute7productE,@object
	.size		_ZN39_INTERNAL_79f0a434_4_k_cu_dfe7e6da_29884cute7productE,(_ZN39_INTERNAL_79f0a434_4_k_cu_dfe7e6da_29884cuda3std3__45__cpo3endE - _ZN39_INTERNAL_79f0a434_4_k_cu_dfe7e6da_29884cute7productE)
_ZN39_INTERNAL_79f0a434_4_k_cu_dfe7e6da_29884cute7productE:
	.zero		1
	.type		_ZN39_INTERNAL_79f0a434_4_k_cu_dfe7e6da_29884cuda3std3__45__cpo3endE,@object
	.size		_ZN39_INTERNAL_79f0a434_4_k_cu_dfe7e6da_29884cuda3std3__45__cpo3endE,(_ZN39_INTERNAL_79f0a434_4_k_cu_dfe7e6da_29884cuda3std3__419piecewise_constructE - _ZN39_INTERNAL_79f0a434_4_k_cu_dfe7e6da_29884cuda3std3__45__cpo3endE)
_ZN39_INTERNAL_79f0a434_4_k_cu_dfe7e6da_29884cuda3std3__45__cpo3endE:
	.zero		1
	.type		_ZN39_INTERNAL_79f0a434_4_k_cu_dfe7e6da_29884cuda3std3__419piecewise_constructE,@object
	.size		_ZN39_INTERNAL_79f0a434_4_k_cu_dfe7e6da_29884cuda3std3__419piecewise_constructE,(_ZN39_INTERNAL_79f0a434_4_k_cu_dfe7e6da_29884cuda3std3__45__cpo4cendE - _ZN39_INTERNAL_79f0a434_4_k_cu_dfe7e6da_29884cuda3std3__419piecewise_constructE)
_ZN39_INTERNAL_79f0a434_4_k_cu_dfe7e6da_29884cuda3std3__419piecewise_constructE:
	.zero		1
	.type		_ZN39_INTERNAL_79f0a434_4_k_cu_dfe7e6da_29884cuda3std3__45__cpo4cendE,@object
	.size		_ZN39_INTERNAL_79f0a434_4_k_cu_dfe7e6da_29884cuda3std3__45__cpo4cendE,(_ZN39_INTERNAL_79f0a434_4_k_cu_dfe7e6da_29884cuda3std6ranges3__45__cpo4swapE - _ZN39_INTERNAL_79f0a434_4_k_cu_dfe7e6da_29884cuda3std3__45__cpo4cendE)
_ZN39_INTERNAL_79f0a434_4_k_cu_dfe7e6da_29884cuda3std3__45__cpo4cendE:
	.zero		1
	.type		_ZN39_INTERNAL_79f0a434_4_k_cu_dfe7e6da_29884cuda3std6ranges3__45__cpo4swapE,@object
	.size		_ZN39_INTERNAL_79f0a434_4_k_cu_dfe7e6da_29884cuda3std6ranges3__45__cpo4swapE,(.L_10 - _ZN39_INTERNAL_79f0a434_4_k_cu_dfe7e6da_29884cuda3std6ranges3__45__cpo4swapE)
_ZN39_INTERNAL_79f0a434_4_k_cu_dfe7e6da_29884cuda3std6ranges3__45__cpo4swapE:
	.zero		1
.L_10:


//--------------------- .nv.constant0._ZN7cutlass13device_kernelINS_4gemm6kernel13GemmUniversalIN4cute5tupleIJiiiiEEENS1_10collective13CollectiveMmaINS1_35MainloopSm100TmaUmmaWarpSpecializedILi17ELi2ELi4ENS5_IJNS4_1CILi2EEENSA_ILi1EEESC_EEEEENS5_IJNSA_ILi128EEENSA_ILi64EEESG_EEENS_6half_tENS5_IJlSC_lEEESI_SJ_NS4_8TiledMMAINS4_8MMA_AtomIJNS4_26SM100_MMA_F16BF16_2x1SM_SSISI_SI_fLi128ELi64ELNS4_4UMMA5MajorE0ELSO_0ELNSN_7ScaleInE0ELSP_0EEEEEENS4_6LayoutINS5_IJSC_SC_SC_EEENS5_IJNSA_ILi0EEESU_SU_EEEEENS5_IJNS4_10UnderscoreESX_SX_EEEEENS4_18SM100_TMA_2SM_LOADENS4_14ComposedLayoutINS4_7SwizzleILi3ELi4ELi3EEENS4_18smem_ptr_flag_bitsILi16EEENSS_INS5_IJNSA_ILi8EEESG_EEENS5_IJSG_SC_EEEEEEEvNS4_8identityES10_S1A_vS1B_EENS_8epilogue10collective18CollectiveEpilogueINS1D_23Sm100TmaWarpSpecializedILi3ELi2ELi16ELb1ELb0EEEJNS5_IJSG_SG_SG_EEENS5_IJNSS_ISG_SC_EENSS_INS5_IJNSA_ILi16EEESB_EEENS5_IJSC_NSA_ILi32EEEEEEEEEEESI_SJ_SI_SJ_NS1D_6fusion15FusionCallbacksIS1H_NS1Q_23LinCombPerRowBiasEltActINS1D_6thread4ReLuESI_fSI_SI_fLi8ELNS_15FloatRoundStyleE2EEES1I_S1P_JEEENS4_5SM1004TMEM4LOAD26SM100_TMEM_LOAD_32dp32b16xENS4_13SM90_TMA_LOADENS11_INS12_ILi1ELi4ELi3EEES15_NSS_INS5_IJS16_S1K_EEENS5_IJS1K_SC_EEEEEEENS4_39AutoVectorizingCopyWithAssumedAlignmentILi128EEENS4_14SM90_TMA_STOREES27_S29_S29_EEEvvEEEEvNT_6ParamsE --------------------------
	.section	.nv.constant0._ZN7cutlass13device_kernelINS_4gemm6kernel13GemmUniversalIN4cute5tupleIJiiiiEEENS1_10collective13CollectiveMmaINS1_35MainloopSm100TmaUmmaWarpSpecializedILi17ELi2ELi4ENS5_IJNS4_1CILi2EEENSA_ILi1EEESC_EEEEENS5_IJNSA_ILi128EEENSA_ILi64EEESG_EEENS_6half_tENS5_IJlSC_lEEESI_SJ_NS4_8TiledMMAINS4_8MMA_AtomIJNS4_26SM100_MMA_F16BF16_2x1SM_SSISI_SI_fLi128ELi64ELNS4_4UMMA5MajorE0ELSO_0ELNSN_7ScaleInE0ELSP_0EEEEEENS4_6LayoutINS5_IJSC_SC_SC_EEENS5_IJNSA_ILi0EEESU_SU_EEEEENS5_IJNS4_10UnderscoreESX_SX_EEEEENS4_18SM100_TMA_2SM_LOADENS4_14ComposedLayoutINS4_7SwizzleILi3ELi4ELi3EEENS4_18smem_ptr_flag_bitsILi16EEENSS_INS5_IJNSA_ILi8EEESG_EEENS5_IJSG_SC_EEEEEEEvNS4_8identityES10_S1A_vS1B_EENS_8epilogue10collective18CollectiveEpilogueINS1D_23Sm100TmaWarpSpecializedILi3ELi2ELi16ELb1ELb0EEEJNS5_IJSG_SG_SG_EEENS5_IJNSS_ISG_SC_EENSS_INS5_IJNSA_ILi16EEESB_EEENS5_IJSC_NSA_ILi32EEEEEEEEEEESI_SJ_SI_SJ_NS1D_6fusion15FusionCallbacksIS1H_NS1Q_23LinCombPerRowBiasEltActINS1D_6thread4ReLuESI_fSI_SI_fLi8ELNS_15FloatRoundStyleE2EEES1I_S1P_JEEENS4_5SM1004TMEM4LOAD26SM100_TMEM_LOAD_32dp32b16xENS4_13SM90_TMA_LOADENS11_INS12_ILi1ELi4ELi3EEES15_NSS_INS5_IJS16_S1K_EEENS5_IJS1K_SC_EEEEEEENS4_39AutoVectorizingCopyWithAssumedAlignmentILi128EEENS4_14SM90_TMA_STOREES27_S29_S29_EEEvvEEEEvNT_6ParamsE,"a",@progbits
	.sectionflags	@""
	.align	4
.nv.constant0._ZN7cutlass13device_kernelINS_4gemm6kernel13GemmUniversalIN4cute5tupleIJiiiiEEENS1_10collective13CollectiveMmaINS1_35MainloopSm100TmaUmmaWarpSpecializedILi17ELi2ELi4ENS5_IJNS4_1CILi2EEENSA_ILi1EEESC_EEEEENS5_IJNSA_ILi128EEENSA_ILi64EEESG_EEENS_6half_tENS5_IJlSC_lEEESI_SJ_NS4_8TiledMMAINS4_8MMA_AtomIJNS4_26SM100_MMA_F16BF16_2x1SM_SSISI_SI_fLi128ELi64ELNS4_4UMMA5MajorE0ELSO_0ELNSN_7ScaleInE0ELSP_0EEEEEENS4_6LayoutINS5_IJSC_SC_SC_EEENS5_IJNSA_ILi0EEESU_SU_EEEEENS5_IJNS4_10UnderscoreESX_SX_EEEEENS4_18SM100_TMA_2SM_LOADENS4_14ComposedLayoutINS4_7SwizzleILi3ELi4ELi3EEENS4_18smem_ptr_flag_bitsILi16EEENSS_INS5_IJNSA_ILi8EEESG_EEENS5_IJSG_SC_EEEEEEEvNS4_8identityES10_S1A_vS1B_EENS_8epilogue10collective18CollectiveEpilogueINS1D_23Sm100TmaWarpSpecializedILi3ELi2ELi16ELb1ELb0EEEJNS5_IJSG_SG_SG_EEENS5_IJNSS_ISG_SC_EENSS_INS5_IJNSA_ILi16EEESB_EEENS5_IJSC_NSA_ILi32EEEEEEEEEEESI_SJ_SI_SJ_NS1D_6fusion15FusionCallbacksIS1H_NS1Q_23LinCombPerRowBiasEltActINS1D_6thread4ReLuESI_fSI_SI_fLi8ELNS_15FloatRoundStyleE2EEES1I_S1P_JEEENS4_5SM1004TMEM4LOAD26SM100_TMEM_LOAD_32dp32b16xENS4_13SM90_TMA_LOADENS11_INS12_ILi1ELi4ELi3EEES15_NSS_INS5_IJS16_S1K_EEENS5_IJS1K_SC_EEEEEEENS4_39AutoVectorizingCopyWithAssumedAlignmentILi128EEENS4_14SM90_TMA_STOREES27_S29_S29_EEEvvEEEEvNT_6ParamsE:
	.zero		2944


//--------------------- SYMBOLS --------------------------

	.type		.nv.reservedSmem.offset0,@object
	.size		.nv.reservedSmem.offset0,0x4
	.type		.nv.reservedSmem.cap,@object
	.size		.nv.reservedSmem.cap,0x4
	.type		__assertfail,@function
